//
// Generated by NVIDIA NVVM Compiler
//
// Compiler Build ID: CL-36424714
// Cuda compilation tools, release 13.0, V13.0.88
// Based on NVVM 20.0.0
//

.version 9.0
.target sm_100
.address_size 64

	// .globl	_Z10gemv_naivePfS_S_i
.extern .shared .align 16 .b8 sharedTile[];

.visible .entry _Z10gemv_naivePfS_S_i(
	.param .u64 .ptr .align 1 _Z10gemv_naivePfS_S_i_param_0,
	.param .u64 .ptr .align 1 _Z10gemv_naivePfS_S_i_param_1,
	.param .u64 .ptr .align 1 _Z10gemv_naivePfS_S_i_param_2,
	.param .u32 _Z10gemv_naivePfS_S_i_param_3
)
{
	.reg .pred 	%p<10>;
	.reg .b32 	%r<35>;
	.reg .b32 	%f<111>;
	.reg .b64 	%rd<31>;

	ld.param.u64 	%rd11, [_Z10gemv_naivePfS_S_i_param_0];
	ld.param.u64 	%rd12, [_Z10gemv_naivePfS_S_i_param_1];
	ld.param.u64 	%rd10, [_Z10gemv_naivePfS_S_i_param_2];
	ld.param.u32 	%r23, [_Z10gemv_naivePfS_S_i_param_3];
	cvta.to.global.u64 	%rd1, %rd12;
	cvta.to.global.u64 	%rd2, %rd11;
	mov.u32 	%r1, %tid.x;
	setp.ge.s32 	%p1, %r1, %r23;
	@%p1 bra 	$L__BB0_14;
	mul.lo.s32 	%r2, %r23, %r1;
	add.s32 	%r25, %r23, -1;
	and.b32  	%r3, %r23, 15;
	setp.lt.u32 	%p2, %r25, 15;
	mov.f32 	%f110, 0f00000000;
	mov.b32 	%r31, 0;
	@%p2 bra 	$L__BB0_4;
	and.b32  	%r31, %r23, -16;
	neg.s32 	%r29, %r31;
	add.s64 	%rd3, %rd2, 32;
	add.s64 	%rd29, %rd1, 32;
	mov.f32 	%f110, 0f00000000;
	mov.u32 	%r28, %r2;
$L__BB0_3:
	.pragma "nounroll";
	mul.wide.s32 	%rd13, %r28, 4;
	add.s64 	%rd14, %rd3, %rd13;
	ld.global.f32 	%f17, [%rd14+-32];
	ld.global.f32 	%f18, [%rd29+-32];
	fma.rn.f32 	%f19, %f17, %f18, %f110;
	ld.global.f32 	%f20, [%rd14+-28];
	ld.global.f32 	%f21, [%rd29+-28];
	fma.rn.f32 	%f22, %f20, %f21, %f19;
	ld.global.f32 	%f23, [%rd14+-24];
	ld.global.f32 	%f24, [%rd29+-24];
	fma.rn.f32 	%f25, %f23, %f24, %f22;
	ld.global.f32 	%f26, [%rd14+-20];
	ld.global.f32 	%f27, [%rd29+-20];
	fma.rn.f32 	%f28, %f26, %f27, %f25;
	ld.global.f32 	%f29, [%rd14+-16];
	ld.global.f32 	%f30, [%rd29+-16];
	fma.rn.f32 	%f31, %f29, %f30, %f28;
	ld.global.f32 	%f32, [%rd14+-12];
	ld.global.f32 	%f33, [%rd29+-12];
	fma.rn.f32 	%f34, %f32, %f33, %f31;
	ld.global.f32 	%f35, [%rd14+-8];
	ld.global.f32 	%f36, [%rd29+-8];
	fma.rn.f32 	%f37, %f35, %f36, %f34;
	ld.global.f32 	%f38, [%rd14+-4];
	ld.global.f32 	%f39, [%rd29+-4];
	fma.rn.f32 	%f40, %f38, %f39, %f37;
	ld.global.f32 	%f41, [%rd14];
	ld.global.f32 	%f42, [%rd29];
	fma.rn.f32 	%f43, %f41, %f42, %f40;
	ld.global.f32 	%f44, [%rd14+4];
	ld.global.f32 	%f45, [%rd29+4];
	fma.rn.f32 	%f46, %f44, %f45, %f43;
	ld.global.f32 	%f47, [%rd14+8];
	ld.global.f32 	%f48, [%rd29+8];
	fma.rn.f32 	%f49, %f47, %f48, %f46;
	ld.global.f32 	%f50, [%rd14+12];
	ld.global.f32 	%f51, [%rd29+12];
	fma.rn.f32 	%f52, %f50, %f51, %f49;
	ld.global.f32 	%f53, [%rd14+16];
	ld.global.f32 	%f54, [%rd29+16];
	fma.rn.f32 	%f55, %f53, %f54, %f52;
	ld.global.f32 	%f56, [%rd14+20];
	ld.global.f32 	%f57, [%rd29+20];
	fma.rn.f32 	%f58, %f56, %f57, %f55;
	ld.global.f32 	%f59, [%rd14+24];
	ld.global.f32 	%f60, [%rd29+24];
	fma.rn.f32 	%f61, %f59, %f60, %f58;
	ld.global.f32 	%f62, [%rd14+28];
	ld.global.f32 	%f63, [%rd29+28];
	fma.rn.f32 	%f110, %f62, %f63, %f61;
	add.s32 	%r29, %r29, 16;
	add.s32 	%r28, %r28, 16;
	add.s64 	%rd29, %rd29, 64;
	setp.ne.s32 	%p3, %r29, 0;
	@%p3 bra 	$L__BB0_3;
$L__BB0_4:
	setp.eq.s32 	%p4, %r3, 0;
	@%p4 bra 	$L__BB0_13;
	and.b32  	%r11, %r23, 7;
	setp.lt.u32 	%p5, %r3, 8;
	@%p5 bra 	$L__BB0_7;
	add.s32 	%r26, %r31, %r2;
	mul.wide.s32 	%rd15, %r26, 4;
	add.s64 	%rd16, %rd2, %rd15;
	ld.global.f32 	%f65, [%rd16];
	mul.wide.u32 	%rd17, %r31, 4;
	add.s64 	%rd18, %rd1, %rd17;
	ld.global.f32 	%f66, [%rd18];
	fma.rn.f32 	%f67, %f65, %f66, %f110;
	ld.global.f32 	%f68, [%rd16+4];
	ld.global.f32 	%f69, [%rd18+4];
	fma.rn.f32 	%f70, %f68, %f69, %f67;
	ld.global.f32 	%f71, [%rd16+8];
	ld.global.f32 	%f72, [%rd18+8];
	fma.rn.f32 	%f73, %f71, %f72, %f70;
	ld.global.f32 	%f74, [%rd16+12];
	ld.global.f32 	%f75, [%rd18+12];
	fma.rn.f32 	%f76, %f74, %f75, %f73;
	ld.global.f32 	%f77, [%rd16+16];
	ld.global.f32 	%f78, [%rd18+16];
	fma.rn.f32 	%f79, %f77, %f78, %f76;
	ld.global.f32 	%f80, [%rd16+20];
	ld.global.f32 	%f81, [%rd18+20];
	fma.rn.f32 	%f82, %f80, %f81, %f79;
	ld.global.f32 	%f83, [%rd16+24];
	ld.global.f32 	%f84, [%rd18+24];
	fma.rn.f32 	%f85, %f83, %f84, %f82;
	ld.global.f32 	%f86, [%rd16+28];
	ld.global.f32 	%f87, [%rd18+28];
	fma.rn.f32 	%f110, %f86, %f87, %f85;
	add.s32 	%r31, %r31, 8;
$L__BB0_7:
	setp.eq.s32 	%p6, %r11, 0;
	@%p6 bra 	$L__BB0_13;
	and.b32  	%r14, %r23, 3;
	setp.lt.u32 	%p7, %r11, 4;
	@%p7 bra 	$L__BB0_10;
	add.s32 	%r27, %r31, %r2;
	mul.wide.s32 	%rd19, %r27, 4;
	add.s64 	%rd20, %rd2, %rd19;
	ld.global.f32 	%f89, [%rd20];
	mul.wide.u32 	%rd21, %r31, 4;
	add.s64 	%rd22, %rd1, %rd21;
	ld.global.f32 	%f90, [%rd22];
	fma.rn.f32 	%f91, %f89, %f90, %f110;
	ld.global.f32 	%f92, [%rd20+4];
	ld.global.f32 	%f93, [%rd22+4];
	fma.rn.f32 	%f94, %f92, %f93, %f91;
	ld.global.f32 	%f95, [%rd20+8];
	ld.global.f32 	%f96, [%rd22+8];
	fma.rn.f32 	%f97, %f95, %f96, %f94;
	ld.global.f32 	%f98, [%rd20+12];
	ld.global.f32 	%f99, [%rd22+12];
	fma.rn.f32 	%f110, %f98, %f99, %f97;
	add.s32 	%r31, %r31, 4;
$L__BB0_10:
	setp.eq.s32 	%p8, %r14, 0;
	@%p8 bra 	$L__BB0_13;
	mul.wide.u32 	%rd23, %r31, 4;
	add.s64 	%rd30, %rd1, %rd23;
	add.s32 	%r34, %r31, %r2;
	neg.s32 	%r33, %r14;
$L__BB0_12:
	.pragma "nounroll";
	mul.wide.s32 	%rd24, %r34, 4;
	add.s64 	%rd25, %rd2, %rd24;
	ld.global.f32 	%f100, [%rd25];
	ld.global.f32 	%f101, [%rd30];
	fma.rn.f32 	%f110, %f100, %f101, %f110;
	add.s64 	%rd30, %rd30, 4;
	add.s32 	%r34, %r34, 1;
	add.s32 	%r33, %r33, 1;
	setp.ne.s32 	%p9, %r33, 0;
	@%p9 bra 	$L__BB0_12;
$L__BB0_13:
	cvta.to.global.u64 	%rd26, %rd10;
	mul.wide.u32 	%rd27, %r1, 4;
	add.s64 	%rd28, %rd26, %rd27;
	st.global.f32 	[%rd28], %f110;
$L__BB0_14:
	ret;

}
	// .globl	_Z11gemv_sharedPfS_S_i
.visible .entry _Z11gemv_sharedPfS_S_i(
	.param .u64 .ptr .align 1 _Z11gemv_sharedPfS_S_i_param_0,
	.param .u64 .ptr .align 1 _Z11gemv_sharedPfS_S_i_param_1,
	.param .u64 .ptr .align 1 _Z11gemv_sharedPfS_S_i_param_2,
	.param .u32 _Z11gemv_sharedPfS_S_i_param_3
)
{
	.reg .pred 	%p<5>;
	.reg .b32 	%r<33>;
	.reg .b32 	%f<25>;
	.reg .b64 	%rd<20>;

	ld.param.u64 	%rd9, [_Z11gemv_sharedPfS_S_i_param_0];
	ld.param.u64 	%rd10, [_Z11gemv_sharedPfS_S_i_param_1];
	ld.param.u64 	%rd11, [_Z11gemv_sharedPfS_S_i_param_2];
	ld.param.u32 	%r17, [_Z11gemv_sharedPfS_S_i_param_3];
	cvta.to.global.u64 	%rd1, %rd10;
	cvta.to.global.u64 	%rd12, %rd11;
	cvta.to.global.u64 	%rd13, %rd9;
	mov.u32 	%r18, %ctaid.x;
	mov.u32 	%r19, %tid.x;
	mad.lo.s32 	%r20, %r17, %r18, %r19;
	mul.wide.s32 	%rd14, %r20, 4;
	add.s64 	%rd15, %rd13, %rd14;
	ld.global.f32 	%f7, [%rd15];
	shl.b32 	%r21, %r19, 2;
	mov.u32 	%r28, sharedTile;
	add.s32 	%r23, %r28, %r21;
	st.shared.f32 	[%r23], %f7;
	bar.sync 	0;
	mul.wide.u32 	%rd16, %r18, 4;
	add.s64 	%rd2, %rd12, %rd16;
	mov.b32 	%r30, 0;
	st.global.u32 	[%rd2], %r30;
	mov.u32 	%r1, %ntid.x;
	and.b32  	%r2, %r1, 3;
	setp.lt.u32 	%p1, %r1, 4;
	mov.f32 	%f23, 0f00000000;
	@%p1 bra 	$L__BB1_3;
	and.b32  	%r30, %r1, 2044;
	and.b32  	%r25, %r1, -4;
	neg.s32 	%r29, %r25;
	add.s64 	%rd18, %rd1, 8;
	mov.f32 	%f23, 0f00000000;
$L__BB1_2:
	ld.shared.v4.f32 	{%f9, %f10, %f11, %f12}, [%r28];
	ld.global.f32 	%f13, [%rd18+-8];
	fma.rn.f32 	%f14, %f9, %f13, %f23;
	st.global.f32 	[%rd2], %f14;
	ld.global.f32 	%f15, [%rd18+-4];
	fma.rn.f32 	%f16, %f10, %f15, %f14;
	st.global.f32 	[%rd2], %f16;
	ld.global.f32 	%f17, [%rd18];
	fma.rn.f32 	%f18, %f11, %f17, %f16;
	st.global.f32 	[%rd2], %f18;
	ld.global.f32 	%f19, [%rd18+4];
	fma.rn.f32 	%f23, %f12, %f19, %f18;
	st.global.f32 	[%rd2], %f23;
	add.s32 	%r29, %r29, 4;
	add.s64 	%rd18, %rd18, 16;
	add.s32 	%r28, %r28, 16;
	setp.ne.s32 	%p2, %r29, 0;
	@%p2 bra 	$L__BB1_2;
$L__BB1_3:
	setp.eq.s32 	%p3, %r2, 0;
	@%p3 bra 	$L__BB1_6;
	mul.wide.u32 	%rd17, %r30, 4;
	add.s64 	%rd19, %rd1, %rd17;
	shl.b32 	%r26, %r30, 2;
	mov.u32 	%r27, sharedTile;
	add.s32 	%r32, %r27, %r26;
	neg.s32 	%r31, %r2;
$L__BB1_5:
	.pragma "nounroll";
	ld.shared.f32 	%f20, [%r32];
	ld.global.f32 	%f21, [%rd19];
	fma.rn.f32 	%f23, %f20, %f21, %f23;
	st.global.f32 	[%rd2], %f23;
	add.s64 	%rd19, %rd19, 4;
	add.s32 	%r32, %r32, 4;
	add.s32 	%r31, %r31, 1;
	setp.ne.s32 	%p4, %r31, 0;
	@%p4 bra 	$L__BB1_5;
$L__BB1_6:
	ret;

}
	// .globl	_Z13gemv_unrolledPfS_S_i
.visible .entry _Z13gemv_unrolledPfS_S_i(
	.param .u64 .ptr .align 1 _Z13gemv_unrolledPfS_S_i_param_0,
	.param .u64 .ptr .align 1 _Z13gemv_unrolledPfS_S_i_param_1,
	.param .u64 .ptr .align 1 _Z13gemv_unrolledPfS_S_i_param_2,
	.param .u32 _Z13gemv_unrolledPfS_S_i_param_3
)
{
	.reg .pred 	%p<6>;
	.reg .b32 	%r<27>;
	.reg .b32 	%f<85>;
	.reg .b64 	%rd<20>;

	ld.param.u64 	%rd8, [_Z13gemv_unrolledPfS_S_i_param_0];
	ld.param.u64 	%rd9, [_Z13gemv_unrolledPfS_S_i_param_1];
	ld.param.u64 	%rd7, [_Z13gemv_unrolledPfS_S_i_param_2];
	ld.param.u32 	%r12, [_Z13gemv_unrolledPfS_S_i_param_3];
	cvta.to.global.u64 	%rd1, %rd9;
	cvta.to.global.u64 	%rd2, %rd8;
	mov.u32 	%r13, %ctaid.x;
	mov.u32 	%r14, %ntid.x;
	mov.u32 	%r15, %tid.x;
	mad.lo.s32 	%r1, %r13, %r14, %r15;
	setp.ge.s32 	%p1, %r1, %r12;
	@%p1 bra 	$L__BB2_8;
	setp.lt.s32 	%p2, %r12, 1;
	mov.f32 	%f82, 0f00000000;
	@%p2 bra 	$L__BB2_7;
	mul.lo.s32 	%r2, %r12, %r1;
	add.s32 	%r3, %r12, -1;
	setp.lt.u32 	%p3, %r12, 9;
	mov.f32 	%f82, 0f00000000;
	mov.b32 	%r26, 0;
	@%p3 bra 	$L__BB2_5;
	shr.u32 	%r18, %r3, 3;
	add.s32 	%r19, %r18, 1;
	and.b32  	%r20, %r19, 1073741822;
	neg.s32 	%r24, %r20;
	add.s64 	%rd3, %rd2, 32;
	add.s64 	%rd19, %rd1, 32;
	mov.f32 	%f82, 0f00000000;
	mov.b32 	%r26, 0;
	mov.u32 	%r23, %r2;
$L__BB2_4:
	mul.wide.s32 	%rd10, %r23, 4;
	add.s64 	%rd11, %rd3, %rd10;
	ld.global.f32 	%f11, [%rd11+-32];
	ld.global.f32 	%f12, [%rd19+-32];
	fma.rn.f32 	%f13, %f11, %f12, %f82;
	ld.global.f32 	%f14, [%rd11+-28];
	ld.global.f32 	%f15, [%rd19+-28];
	fma.rn.f32 	%f16, %f14, %f15, %f13;
	ld.global.f32 	%f17, [%rd11+-24];
	ld.global.f32 	%f18, [%rd19+-24];
	fma.rn.f32 	%f19, %f17, %f18, %f16;
	ld.global.f32 	%f20, [%rd11+-20];
	ld.global.f32 	%f21, [%rd19+-20];
	fma.rn.f32 	%f22, %f20, %f21, %f19;
	ld.global.f32 	%f23, [%rd11+-16];
	ld.global.f32 	%f24, [%rd19+-16];
	fma.rn.f32 	%f25, %f23, %f24, %f22;
	ld.global.f32 	%f26, [%rd11+-12];
	ld.global.f32 	%f27, [%rd19+-12];
	fma.rn.f32 	%f28, %f26, %f27, %f25;
	ld.global.f32 	%f29, [%rd11+-8];
	ld.global.f32 	%f30, [%rd19+-8];
	fma.rn.f32 	%f31, %f29, %f30, %f28;
	ld.global.f32 	%f32, [%rd11+-4];
	ld.global.f32 	%f33, [%rd19+-4];
	fma.rn.f32 	%f34, %f32, %f33, %f31;
	ld.global.f32 	%f35, [%rd11];
	ld.global.f32 	%f36, [%rd19];
	fma.rn.f32 	%f37, %f35, %f36, %f34;
	ld.global.f32 	%f38, [%rd11+4];
	ld.global.f32 	%f39, [%rd19+4];
	fma.rn.f32 	%f40, %f38, %f39, %f37;
	ld.global.f32 	%f41, [%rd11+8];
	ld.global.f32 	%f42, [%rd19+8];
	fma.rn.f32 	%f43, %f41, %f42, %f40;
	ld.global.f32 	%f44, [%rd11+12];
	ld.global.f32 	%f45, [%rd19+12];
	fma.rn.f32 	%f46, %f44, %f45, %f43;
	ld.global.f32 	%f47, [%rd11+16];
	ld.global.f32 	%f48, [%rd19+16];
	fma.rn.f32 	%f49, %f47, %f48, %f46;
	ld.global.f32 	%f50, [%rd11+20];
	ld.global.f32 	%f51, [%rd19+20];
	fma.rn.f32 	%f52, %f50, %f51, %f49;
	ld.global.f32 	%f53, [%rd11+24];
	ld.global.f32 	%f54, [%rd19+24];
	fma.rn.f32 	%f55, %f53, %f54, %f52;
	ld.global.f32 	%f56, [%rd11+28];
	ld.global.f32 	%f57, [%rd19+28];
	fma.rn.f32 	%f82, %f56, %f57, %f55;
	add.s32 	%r26, %r26, 16;
	add.s32 	%r24, %r24, 2;
	add.s32 	%r23, %r23, 16;
	add.s64 	%rd19, %rd19, 64;
	setp.ne.s32 	%p4, %r24, 0;
	@%p4 bra 	$L__BB2_4;
$L__BB2_5:
	and.b32  	%r21, %r3, 8;
	setp.ne.s32 	%p5, %r21, 0;
	@%p5 bra 	$L__BB2_7;
	add.s32 	%r22, %r26, %r2;
	mul.wide.s32 	%rd12, %r22, 4;
	add.s64 	%rd13, %rd2, %rd12;
	ld.global.f32 	%f58, [%rd13];
	mul.wide.u32 	%rd14, %r26, 4;
	add.s64 	%rd15, %rd1, %rd14;
	ld.global.f32 	%f59, [%rd15];
	fma.rn.f32 	%f60, %f58, %f59, %f82;
	ld.global.f32 	%f61, [%rd13+4];
	ld.global.f32 	%f62, [%rd15+4];
	fma.rn.f32 	%f63, %f61, %f62, %f60;
	ld.global.f32 	%f64, [%rd13+8];
	ld.global.f32 	%f65, [%rd15+8];
	fma.rn.f32 	%f66, %f64, %f65, %f63;
	ld.global.f32 	%f67, [%rd13+12];
	ld.global.f32 	%f68, [%rd15+12];
	fma.rn.f32 	%f69, %f67, %f68, %f66;
	ld.global.f32 	%f70, [%rd13+16];
	ld.global.f32 	%f71, [%rd15+16];
	fma.rn.f32 	%f72, %f70, %f71, %f69;
	ld.global.f32 	%f73, [%rd13+20];
	ld.global.f32 	%f74, [%rd15+20];
	fma.rn.f32 	%f75, %f73, %f74, %f72;
	ld.global.f32 	%f76, [%rd13+24];
	ld.global.f32 	%f77, [%rd15+24];
	fma.rn.f32 	%f78, %f76, %f77, %f75;
	ld.global.f32 	%f79, [%rd13+28];
	ld.global.f32 	%f80, [%rd15+28];
	fma.rn.f32 	%f82, %f79, %f80, %f78;
$L__BB2_7:
	cvta.to.global.u64 	%rd16, %rd7;
	mul.wide.s32 	%rd17, %r1, 4;
	add.s64 	%rd18, %rd16, %rd17;
	st.global.f32 	[%rd18], %f82;
$L__BB2_8:
	ret;

}


// ===== COMPILED SASS (sm_100) =====

	.target	sm_100

	.elftype	@"ET_EXEC"


//--------------------- .note.nv.tkinfo           --------------------------
	.section	.note.nv.tkinfo,"",@"SHT_NOTE"
	.sectionflags	@"SHF_NOTE_NV_TKINFO"
	.tkinfo
        /*0018*/ 	.word	0x00000002
        /*0030*/ 	.string	""
        /*0030*/ 	.string	"ptxas"
        /*0030*/ 	.string	"Cuda compilation tools, release 13.0, V13.0.88"
        /*0030*/ 	.string	"Build cuda_13.0.r13.0/compiler.36424714_0"
        /*0030*/ 	.string	"-arch sm_100 -m 64 "



//--------------------- .note.nv.cuinfo           --------------------------
	.section	.note.nv.cuinfo,"",@"SHT_NOTE"
	.sectionflags	@"SHF_NOTE_NV_CUINFO"
        /*0018*/ 	.short	0x0002
        /*001a*/ 	.short	0x0064
        /*001c*/ 	.short	0x0082
	.zero		2


//--------------------- .nv.info                  --------------------------
	.section	.nv.info,"",@"SHT_CUDA_INFO"
	.align	4


	//----- nvinfo : EIATTR_REGCOUNT
	.align		4
        /*0000*/ 	.byte	0x04, 0x2f
        /*0002*/ 	.short	(.L_1 - .L_0)
	.align		4
.L_0:
        /*0004*/ 	.word	index@(_Z10gemv_naivePfS_S_i)
        /*0008*/ 	.word	0x0000001e


	//----- nvinfo : EIATTR_FRAME_SIZE
	.align		4
.L_1:
        /*000c*/ 	.byte	0x04, 0x11
        /*000e*/ 	.short	(.L_3 - .L_2)
	.align		4
.L_2:
        /*0010*/ 	.word	index@(_Z10gemv_naivePfS_S_i)
        /*0014*/ 	.word	0x00000000


	//----- nvinfo : EIATTR_REGCOUNT
	.align		4
.L_3:
        /*0018*/ 	.byte	0x04, 0x2f
        /*001a*/ 	.short	(.L_5 - .L_4)
	.align		4
.L_4:
        /*001c*/ 	.word	index@(_Z11gemv_sharedPfS_S_i)
        /*0020*/ 	.word	0x00000010


	//----- nvinfo : EIATTR_FRAME_SIZE
	.align		4
.L_5:
        /*0024*/ 	.byte	0x04, 0x11
        /*0026*/ 	.short	(.L_7 - .L_6)
	.align		4
.L_6:
        /*0028*/ 	.word	index@(_Z11gemv_sharedPfS_S_i)
        /*002c*/ 	.word	0x00000000


	//----- nvinfo : EIATTR_REGCOUNT
	.align		4
.L_7:
        /*0030*/ 	.byte	0x04, 0x2f
        /*0032*/ 	.short	(.L_9 - .L_8)
	.align		4
.L_8:
        /*0034*/ 	.word	index@(_Z13gemv_unrolledPfS_S_i)
        /*0038*/ 	.word	0x0000001e


	//----- nvinfo : EIATTR_FRAME_SIZE
	.align		4
.L_9:
        /*003c*/ 	.byte	0x04, 0x11
        /*003e*/ 	.short	(.L_11 - .L_10)
	.align		4
.L_10:
        /*0040*/ 	.word	index@(_Z13gemv_unrolledPfS_S_i)
        /*0044*/ 	.word	0x00000000


	//----- nvinfo : EIATTR_MIN_STACK_SIZE
	.align		4
.L_11:
        /*0048*/ 	.byte	0x04, 0x12
        /*004a*/ 	.short	(.L_13 - .L_12)
	.align		4
.L_12:
        /*004c*/ 	.word	index@(_Z13gemv_unrolledPfS_S_i)
        /*0050*/ 	.word	0x00000000


	//----- nvinfo : EIATTR_MIN_STACK_SIZE
	.align		4
.L_13:
        /*0054*/ 	.byte	0x04, 0x12
        /*0056*/ 	.short	(.L_15 - .L_14)
	.align		4
.L_14:
        /*0058*/ 	.word	index@(_Z11gemv_sharedPfS_S_i)
        /*005c*/ 	.word	0x00000000


	//----- nvinfo : EIATTR_MIN_STACK_SIZE
	.align		4
.L_15:
        /*0060*/ 	.byte	0x04, 0x12
        /*0062*/ 	.short	(.L_17 - .L_16)
	.align		4
.L_16:
        /*0064*/ 	.word	index@(_Z10gemv_naivePfS_S_i)
        /*0068*/ 	.word	0x00000000
.L_17:


//--------------------- .nv.compat                --------------------------
	.section	.nv.compat,"",@"SHT_CUDA_COMPAT_INFO"
	.align	4
        /*0000*/ 	.byte	0x02, 0x09, 0x00, 0x00, 0x02, 0x02, 0x01, 0x00, 0x02, 0x05, 0x05, 0x00, 0x03, 0x07, 0x01, 0x01
        /*0010*/ 	.byte	0x02, 0x03, 0x00, 0x00, 0x02, 0x06, 0x01, 0x00, 0x04, 0x0b, 0x08, 0x00, 0x09, 0x00, 0x00, 0x00
        /*0020*/ 	.byte	0x00, 0x00, 0x00, 0x00


//--------------------- .nv.info._Z13gemv_unrolledPfS_S_i --------------------------
	.section	.nv.info._Z13gemv_unrolledPfS_S_i,"",@"SHT_CUDA_INFO"
	.sectionflags	@""
	.align	4


	//----- nvinfo : EIATTR_CUDA_API_VERSION
	.align		4
        /*0000*/ 	.byte	0x04, 0x37
        /*0002*/ 	.short	(.L_19 - .L_18)
.L_18:
        /*0004*/ 	.word	0x00000082


	//----- nvinfo : EIATTR_KPARAM_INFO
	.align		4
.L_19:
        /*0008*/ 	.byte	0x04, 0x17
        /*000a*/ 	.short	(.L_21 - .L_20)
.L_20:
        /*000c*/ 	.word	0x00000000
        /*0010*/ 	.short	0x0003
        /*0012*/ 	.short	0x0018
        /*0014*/ 	.byte	0x00, 0xf0, 0x11, 0x00


	//----- nvinfo : EIATTR_KPARAM_INFO
	.align		4
.L_21:
        /*0018*/ 	.byte	0x04, 0x17
        /*001a*/ 	.short	(.L_23 - .L_22)
.L_22:
        /*001c*/ 	.word	0x00000000
        /*0020*/ 	.short	0x0002
        /*0022*/ 	.short	0x0010
        /*0024*/ 	.byte	0x00, 0xf5, 0x21, 0x00


	//----- nvinfo : EIATTR_KPARAM_INFO
	.align		4
.L_23:
        /*0028*/ 	.byte	0x04, 0x17
        /*002a*/ 	.short	(.L_25 - .L_24)
.L_24:
        /*002c*/ 	.word	0x00000000
        /*0030*/ 	.short	0x0001
        /*0032*/ 	.short	0x0008
        /*0034*/ 	.byte	0x00, 0xf5, 0x21, 0x00


	//----- nvinfo : EIATTR_KPARAM_INFO
	.align		4
.L_25:
        /*0038*/ 	.byte	0x04, 0x17
        /*003a*/ 	.short	(.L_27 - .L_26)
.L_26:
        /*003c*/ 	.word	0x00000000
        /*0040*/ 	.short	0x0000
        /*0042*/ 	.short	0x0000
        /*0044*/ 	.byte	0x00, 0xf5, 0x21, 0x00


	//----- nvinfo : EIATTR_SPARSE_MMA_MASK
	.align		4
.L_27:
        /*0048*/ 	.byte	0x03, 0x50
        /*004a*/ 	.short	0x0000


	//----- nvinfo : EIATTR_MAXREG_COUNT
	.align		4
        /*004c*/ 	.byte	0x03, 0x1b
        /*004e*/ 	.short	0x00ff


	//----- nvinfo : EIATTR_MERCURY_ISA_VERSION
	.align		4
        /*0050*/ 	.byte	0x03, 0x5f
        /*0052*/ 	.short	0x0101


	//----- nvinfo : EIATTR_VRC_CTA_INIT_COUNT
	.align		4
        /*0054*/ 	.byte	0x02, 0x4a
	.zero		1
	.zero		1


	//----- nvinfo : EIATTR_EXIT_INSTR_OFFSETS
	.align		4
        /*0058*/ 	.byte	0x04, 0x1c
        /*005a*/ 	.short	(.L_29 - .L_28)


	//   ....[0]....
.L_28:
        /*005c*/ 	.word	0x00000070


	//   ....[1]....
        /*0060*/ 	.word	0x000007b0


	//----- nvinfo : EIATTR_CBANK_PARAM_SIZE
	.align		4
.L_29:
        /*0064*/ 	.byte	0x03, 0x19
        /*0066*/ 	.short	0x001c


	//----- nvinfo : EIATTR_PARAM_CBANK
	.align		4
        /*0068*/ 	.byte	0x04, 0x0a
        /*006a*/ 	.short	(.L_31 - .L_30)
	.align		4
.L_30:
        /*006c*/ 	.word	index@(.nv.constant0._Z13gemv_unrolledPfS_S_i)
        /*0070*/ 	.short	0x0380
        /*0072*/ 	.short	0x001c


	//----- nvinfo : EIATTR_SW_WAR
	.align		4
.L_31:
        /*0074*/ 	.byte	0x04, 0x36
        /*0076*/ 	.short	(.L_33 - .L_32)
.L_32:
        /*0078*/ 	.word	0x00000008
.L_33:


//--------------------- .nv.info._Z11gemv_sharedPfS_S_i --------------------------
	.section	.nv.info._Z11gemv_sharedPfS_S_i,"",@"SHT_CUDA_INFO"
	.sectionflags	@""
	.align	4


	//----- nvinfo : EIATTR_CUDA_API_VERSION
	.align		4
        /*0000*/ 	.byte	0x04, 0x37
        /*0002*/ 	.short	(.L_35 - .L_34)
.L_34:
        /*0004*/ 	.word	0x00000082


	//----- nvinfo : EIATTR_KPARAM_INFO
	.align		4
.L_35:
        /*0008*/ 	.byte	0x04, 0x17
        /*000a*/ 	.short	(.L_37 - .L_36)
.L_36:
        /*000c*/ 	.word	0x00000000
        /*0010*/ 	.short	0x0003
        /*0012*/ 	.short	0x0018
        /*0014*/ 	.byte	0x00, 0xf0, 0x11, 0x00


	//----- nvinfo : EIATTR_KPARAM_INFO
	.align		4
.L_37:
        /*0018*/ 	.byte	0x04, 0x17
        /*001a*/ 	.short	(.L_39 - .L_38)
.L_38:
        /*001c*/ 	.word	0x00000000
        /*0020*/ 	.short	0x0002
        /*0022*/ 	.short	0x0010
        /*0024*/ 	.byte	0x00, 0xf5, 0x21, 0x00


	//----- nvinfo : EIATTR_KPARAM_INFO
	.align		4
.L_39:
        /*0028*/ 	.byte	0x04, 0x17
        /*002a*/ 	.short	(.L_41 - .L_40)
.L_40:
        /*002c*/ 	.word	0x00000000
        /*0030*/ 	.short	0x0001
        /*0032*/ 	.short	0x0008
        /*0034*/ 	.byte	0x00, 0xf5, 0x21, 0x00


	//----- nvinfo : EIATTR_KPARAM_INFO
	.align		4
.L_41:
        /*0038*/ 	.byte	0x04, 0x17
        /*003a*/ 	.short	(.L_43 - .L_42)
.L_42:
        /*003c*/ 	.word	0x00000000
        /*0040*/ 	.short	0x0000
        /*0042*/ 	.short	0x0000
        /*0044*/ 	.byte	0x00, 0xf5, 0x21, 0x00


	//----- nvinfo : EIATTR_SPARSE_MMA_MASK
	.align		4
.L_43:
        /*0048*/ 	.byte	0x03, 0x50
        /*004a*/ 	.short	0x0000


	//----- nvinfo : EIATTR_MAXREG_COUNT
	.align		4
        /*004c*/ 	.byte	0x03, 0x1b
        /*004e*/ 	.short	0x00ff


	//----- nvinfo : EIATTR_NUM_BARRIERS
	.align		4
        /*0050*/ 	.byte	0x02, 0x4c
        /*0052*/ 	.byte	0x01
	.zero		1


	//----- nvinfo : EIATTR_MERCURY_ISA_VERSION
	.align		4
        /*0054*/ 	.byte	0x03, 0x5f
        /*0056*/ 	.short	0x0101


	//----- nvinfo : EIATTR_VRC_CTA_INIT_COUNT
	.align		4
        /*0058*/ 	.byte	0x02, 0x4a
	.zero		1
	.zero		1


	//----- nvinfo : EIATTR_EXIT_INSTR_OFFSETS
	.align		4
        /*005c*/ 	.byte	0x04, 0x1c
        /*005e*/ 	.short	(.L_45 - .L_44)


	//   ....[0]....
.L_44:
        /*0060*/ 	.word	0x00000a10


	//   ....[1]....
        /*0064*/ 	.word	0x00000b20


	//----- nvinfo : EIATTR_CBANK_PARAM_SIZE
	.align		4
.L_45:
        /*0068*/ 	.byte	0x03, 0x19
        /*006a*/ 	.short	0x001c


	//----- nvinfo : EIATTR_PARAM_CBANK
	.align		4
        /*006c*/ 	.byte	0x04, 0x0a
        /*006e*/ 	.short	(.L_47 - .L_46)
	.align		4
.L_46:
        /*0070*/ 	.word	index@(.nv.constant0._Z11gemv_sharedPfS_S_i)
        /*0074*/ 	.short	0x0380
        /*0076*/ 	.short	0x001c


	//----- nvinfo : EIATTR_SW_WAR
	.align		4
.L_47:
        /*0078*/ 	.byte	0x04, 0x36
        /*007a*/ 	.short	(.L_49 - .L_48)
.L_48:
        /*007c*/ 	.word	0x00000008
.L_49:


//--------------------- .nv.info._Z10gemv_naivePfS_S_i --------------------------
	.section	.nv.info._Z10gemv_naivePfS_S_i,"",@"SHT_CUDA_INFO"
	.sectionflags	@""
	.align	4


	//----- nvinfo : EIATTR_CUDA_API_VERSION
	.align		4
        /*0000*/ 	.byte	0x04, 0x37
        /*0002*/ 	.short	(.L_51 - .L_50)
.L_50:
        /*0004*/ 	.word	0x00000082


	//----- nvinfo : EIATTR_KPARAM_INFO
	.align		4
.L_51:
        /*0008*/ 	.byte	0x04, 0x17
        /*000a*/ 	.short	(.L_53 - .L_52)
.L_52:
        /*000c*/ 	.word	0x00000000
        /*0010*/ 	.short	0x0003
        /*0012*/ 	.short	0x0018
        /*0014*/ 	.byte	0x00, 0xf0, 0x11, 0x00


	//----- nvinfo : EIATTR_KPARAM_INFO
	.align		4
.L_53:
        /*0018*/ 	.byte	0x04, 0x17
        /*001a*/ 	.short	(.L_55 - .L_54)
.L_54:
        /*001c*/ 	.word	0x00000000
        /*0020*/ 	.short	0x0002
        /*0022*/ 	.short	0x0010
        /*0024*/ 	.byte	0x00, 0xf5, 0x21, 0x00


	//----- nvinfo : EIATTR_KPARAM_INFO
	.align		4
.L_55:
        /*0028*/ 	.byte	0x04, 0x17
        /*002a*/ 	.short	(.L_57 - .L_56)
.L_56:
        /*002c*/ 	.word	0x00000000
        /*0030*/ 	.short	0x0001
        /*0032*/ 	.short	0x0008
        /*0034*/ 	.byte	0x00, 0xf5, 0x21, 0x00


	//----- nvinfo : EIATTR_KPARAM_INFO
	.align		4
.L_57:
        /*0038*/ 	.byte	0x04, 0x17
        /*003a*/ 	.short	(.L_59 - .L_58)
.L_58:
        /*003c*/ 	.word	0x00000000
        /*0040*/ 	.short	0x0000
        /*0042*/ 	.short	0x0000
        /*0044*/ 	.byte	0x00, 0xf5, 0x21, 0x00


	//----- nvinfo : EIATTR_SPARSE_MMA_MASK
	.align		4
.L_59:
        /*0048*/ 	.byte	0x03, 0x50
        /*004a*/ 	.short	0x0000


	//----- nvinfo : EIATTR_MAXREG_COUNT
	.align		4
        /*004c*/ 	.byte	0x03, 0x1b
        /*004e*/ 	.short	0x00ff


	//----- nvinfo : EIATTR_MERCURY_ISA_VERSION
	.align		4
        /*0050*/ 	.byte	0x03, 0x5f
        /*0052*/ 	.short	0x0101


	//----- nvinfo : EIATTR_VRC_CTA_INIT_COUNT
	.align		4
        /*0054*/ 	.byte	0x02, 0x4a
	.zero		1
	.zero		1


	//----- nvinfo : EIATTR_EXIT_INSTR_OFFSETS
	.align		4
        /*0058*/ 	.byte	0x04, 0x1c
        /*005a*/ 	.short	(.L_61 - .L_60)


	//   ....[0]....
.L_60:
        /*005c*/ 	.word	0x00000040


	//   ....[1]....
        /*0060*/ 	.word	0x00000a40


	//----- nvinfo : EIATTR_CBANK_PARAM_SIZE
	.align		4
.L_61:
        /*0064*/ 	.byte	0x03, 0x19
        /*0066*/ 	.short	0x001c


	//----- nvinfo : EIATTR_PARAM_CBANK
	.align		4
        /*0068*/ 	.byte	0x04, 0x0a
        /*006a*/ 	.short	(.L_63 - .L_62)
	.align		4
.L_62:
        /*006c*/ 	.word	index@(.nv.constant0._Z10gemv_naivePfS_S_i)
        /*0070*/ 	.short	0x0380
        /*0072*/ 	.short	0x001c


	//----- nvinfo : EIATTR_SW_WAR
	.align		4
.L_63:
        /*0074*/ 	.byte	0x04, 0x36
        /*0076*/ 	.short	(.L_65 - .L_64)
.L_64:
        /*0078*/ 	.word	0x00000008
.L_65:


//--------------------- .nv.callgraph             --------------------------
	.section	.nv.callgraph,"",@"SHT_CUDA_CALLGRAPH"
	.align	4
	.sectionentsize	8
	.align		4
        /*0000*/ 	.word	0x00000000
	.align		4
        /*0004*/ 	.word	0xffffffff
	.align		4
        /*0008*/ 	.word	0x00000000
	.align		4
        /*000c*/ 	.word	0xfffffffe
	.align		4
        /*0010*/ 	.word	0x00000000
	.align		4
        /*0014*/ 	.word	0xfffffffd
	.align		4
        /*0018*/ 	.word	0x00000000
	.align		4
        /*001c*/ 	.word	0xfffffffc


//--------------------- .text._Z13gemv_unrolledPfS_S_i --------------------------
	.section	.text._Z13gemv_unrolledPfS_S_i,"ax",@progbits
	.align	128
        .global         _Z13gemv_unrolledPfS_S_i
        .type           _Z13gemv_unrolledPfS_S_i,@function
        .size           _Z13gemv_unrolledPfS_S_i,(.L_x_18 - _Z13gemv_unrolledPfS_S_i)
        .other          _Z13gemv_unrolledPfS_S_i,@"STO_CUDA_ENTRY STV_DEFAULT"
_Z13gemv_unrolledPfS_S_i:
.text._Z13gemv_unrolledPfS_S_i:
[----:B------:R-:W-:Y:S01]  /*0000*/  LDC R1, c[0x0][0x37c] ;  /* 0x0000df00ff017b82 */ /* 0x000fe20000000800 */
[----:B------:R-:W0:Y:S07]  /*0010*/  S2R R3, SR_TID.X ;  /* 0x0000000000037919 */ /* 0x000e2e0000002100 */
[----:B------:R-:W0:Y:S01]  /*0020*/  S2UR UR4, SR_CTAID.X ;  /* 0x00000000000479c3 */ /* 0x000e220000002500 */
[----:B------:R-:W1:Y:S07]  /*0030*/  LDCU UR14, c[0x0][0x398] ;  /* 0x00007300ff0e77ac */ /* 0x000e6e0008000800 */
[----:B------:R-:W0:Y:S02]  /*0040*/  LDC R0, c[0x0][0x360] ;  /* 0x0000d800ff007b82 */ /* 0x000e240000000800 */
[----:B0-----:R-:W-:-:S05]  /*0050*/  IMAD R0, R0, UR4, R3 ;  /* 0x0000000400007c24 */ /* 0x001fca000f8e0203 */
[----:B-1----:R-:W-:-:S13]  /*0060*/  ISETP.GE.AND P0, PT, R0, UR14, PT ;  /* 0x0000000e00007c0c */ /* 0x002fda000bf06270 */
[----:B------:R-:W-:Y:S05]  /*0070*/  @P0 EXIT ;  /* 0x000000000000094d */ /* 0x000fea0003800000 */
[----:B------:R-:W-:Y:S01]  /*0080*/  UISETP.GE.AND UP0, UPT, UR14, 0x1, UPT ;  /* 0x000000010e00788c */ /* 0x000fe2000bf06270 */
[----:B------:R-:W-:Y:S01]  /*0090*/  HFMA2 R15, -RZ, RZ, 0, 0 ;  /* 0x00000000ff0f7431 */ /* 0x000fe200000001ff */
[----:B------:R-:W0:Y:S07]  /*00a0*/  LDCU.64 UR12, c[0x0][0x358] ;  /* 0x00006b00ff0c77ac */ /* 0x000e2e0008000a00 */
[----:B------:R-:W-:Y:S05]  /*00b0*/  BRA.U !UP0, `(.L_x_0) ;  /* 0x0000000508b07547 */ /* 0x000fea000b800000 */
[----:B------:R-:W-:Y:S02]  /*00c0*/  UISETP.GE.U32.AND UP1, UPT, UR14, 0x9, UPT ;  /* 0x000000090e00788c */ /* 0x000fe4000bf26070 */
[----:B------:R-:W-:Y:S01]  /*00d0*/  IMAD R7, R0, UR14, RZ ;  /* 0x0000000e00077c24 */ /* 0x000fe2000f8e02ff */
[----:B------:R-:W-:Y:S01]  /*00e0*/  UIADD3 UR4, UPT, UPT, UR14, -0x1, URZ ;  /* 0xffffffff0e047890 */ /* 0x000fe2000fffe0ff */
[----:B------:R-:W-:Y:S02]  /*00f0*/  MOV R15, RZ ;  /* 0x000000ff000f7202 */ /* 0x000fe40000000f00 */
[----:B------:R-:W-:Y:S01]  /*0100*/  MOV R6, RZ ;  /* 0x000000ff00067202 */ /* 0x000fe20000000f00 */
[----:B------:R-:W-:Y:S02]  /*0110*/  ULOP3.LUT UP0, URZ, UR4, 0x8, URZ, 0xc0, !UPT ;  /* 0x0000000804ff7892 */ /* 0x000fe4000f80c0ff */
[----:B------:R-:W-:Y:S09]  /*0120*/  BRA.U !UP1, `(.L_x_1) ;  /* 0x00000005091c7547 */ /* 0x000ff2000b800000 */
[----:B------:R-:W1:Y:S01]  /*0130*/  LDCU.128 UR8, c[0x0][0x380] ;  /* 0x00007000ff0877ac */ /* 0x000e620008000c00 */
[----:B------:R-:W-:Y:S01]  /*0140*/  HFMA2 R6, -RZ, RZ, 0, 0 ;  /* 0x00000000ff067431 */ /* 0x000fe200000001ff */
[----:B------:R-:W-:Y:S01]  /*0150*/  MOV R15, RZ ;  /* 0x000000ff000f7202 */ /* 0x000fe20000000f00 */
[----:B------:R-:W-:Y:S01]  /*0160*/  ULEA.HI UR4, UR4, 0x1, URZ, 0x1d ;  /* 0x0000000104047891 */ /* 0x000fe2000f8fe8ff */
[----:B------:R-:W-:-:S03]  /*0170*/  MOV R8, R7 ;  /* 0x0000000700087202 */ /* 0x000fc60000000f00 */
[----:B------:R-:W-:-:S04]  /*0180*/  ULOP3.LUT UR4, UR4, 0x3ffffffe, URZ, 0xc0, !UPT ;  /* 0x3ffffffe04047892 */ /* 0x000fc8000f8ec0ff */
[----:B------:R-:W-:Y:S02]  /*0190*/  UIADD3 UR4, UPT, UPT, -UR4, URZ, URZ ;  /* 0x000000ff04047290 */ /* 0x000fe4000fffe1ff */
[----:B-1----:R-:W-:Y:S02]  /*01a0*/  UIADD3 UR5, UP2, UPT, UR10, 0x20, URZ ;  /* 0x000000200a057890 */ /* 0x002fe4000ff5e0ff */
[----:B------:R-:W-:Y:S02]  /*01b0*/  UIADD3 UR7, UP1, UPT, UR8, 0x20, URZ ;  /* 0x0000002008077890 */ /* 0x000fe4000ff3e0ff */
[----:B------:R-:W-:Y:S02]  /*01c0*/  UIADD3.X UR6, UPT, UPT, URZ, UR11, URZ, UP2, !UPT ;  /* 0x0000000bff067290 */ /* 0x000fe400097fe4ff */
[----:B------:R-:W-:Y:S01]  /*01d0*/  MOV R2, UR5 ;  /* 0x0000000500027c02 */ /* 0x000fe20008000f00 */
[----:B------:R-:W-:-:S03]  /*01e0*/  UIADD3.X UR8, UPT, UPT, URZ, UR9, URZ, UP1, !UPT ;  /* 0x00000009ff087290 */ /* 0x000fc60008ffe4ff */
[----:B------:R-:W-:-:S09]  /*01f0*/  MOV R3, UR6 ;  /* 0x0000000600037c02 */ /* 0x000fd20008000f00 */
.L_x_2:
[----:B------:R-:W-:Y:S01]  /*0200*/  MOV R4, UR7 ;  /* 0x0000000700047c02 */ /* 0x000fe20008000f00 */
[----:B0-----:R-:W2:Y:S01]  /*0210*/  LDG.E R17, desc[UR12][R2.64+-0x20] ;  /* 0xffffe00c02117981 */ /* 0x001ea2000c1e1900 */
[----:B------:R-:W-:-:S03]  /*0220*/  MOV R5, UR8 ;  /* 0x0000000800057c02 */ /* 0x000fc60008000f00 */
[----:B------:R-:W3:Y:S01]  /*0230*/  LDG.E R25, desc[UR12][R2.64+-0x1c] ;  /* 0xffffe40c02197981 */ /* 0x000ee2000c1e1900 */
[----:B------:R-:W-:-:S03]  /*0240*/  IMAD.WIDE R4, R8, 0x4, R4 ;  /* 0x0000000408047825 */ /* 0x000fc600078e0204 */
[----:B------:R-:W4:Y:S04]  /*0250*/  LDG.E R19, desc[UR12][R2.64+-0x18] ;  /* 0xffffe80c02137981 */ /* 0x000f28000c1e1900 */
[----:B------:R-:W2:Y:S04]  /*0260*/  LDG.E R16, desc[UR12][R4.64+-0x20] ;  /* 0xffffe00c04107981 */ /* 0x000ea8000c1e1900 */
[----:B------:R-:W3:Y:S04]  /*0270*/  LDG.E R18, desc[UR12][R4.64+-0x1c] ;  /* 0xffffe40c04127981 */ /* 0x000ee8000c1e1900 */
[----:B------:R-:W4:Y:S04]  /*0280*/  LDG.E R20, desc[UR12][R4.64+-0x18] ;  /* 0xffffe80c04147981 */ /* 0x000f28000c1e1900 */
[----:B------:R-:W5:Y:S04]  /*0290*/  LDG.E R22, desc[UR12][R2.64+-0x14] ;  /* 0xffffec0c02167981 */ /* 0x000f68000c1e1900 */
        /* <DEDUP_REMOVED lines=8> */
[----:B------:R-:W5:Y:S01]  /*0320*/  LDG.E R14, desc[UR12][R4.64+-0x4] ;  /* 0xfffffc0c040e7981 */ /* 0x000f62000c1e1900 */
[----:B--2---:R-:W-:-:S03]  /*0330*/  FFMA R17, R16, R17, R15 ;  /* 0x0000001110117223 */ /* 0x004fc6000000000f */
[----:B------:R-:W2:Y:S04]  /*0340*/  LDG.E R15, desc[UR12][R2.64] ;  /* 0x0000000c020f7981 */ /* 0x000ea8000c1e1900 */
[----:B------:R-:W2:Y:S01]  /*0350*/  LDG.E R16, desc[UR12][R4.64] ;  /* 0x0000000c04107981 */ /* 0x000ea2000c1e1900 */
[----:B---3--:R-:W-:-:S03]  /*0360*/  FFMA R25, R18, R25, R17 ;  /* 0x0000001912197223 */ /* 0x008fc60000000011 */
[----:B------:R-:W3:Y:S01]  /*0370*/  LDG.E R17, desc[UR12][R2.64+0x4] ;  /* 0x0000040c02117981 */ /* 0x000ee2000c1e1900 */
[----:B----4-:R-:W-:-:S03]  /*0380*/  FFMA R26, R20, R19, R25 ;  /* 0x00000013141a7223 */ /* 0x010fc60000000019 */
[----:B------:R-:W3:Y:S04]  /*0390*/  LDG.E R18, desc[UR12][R4.64+0x4] ;  /* 0x0000040c04127981 */ /* 0x000ee8000c1e1900 */
[----:B------:R-:W4:Y:S01]  /*03a0*/  LDG.E R20, desc[UR12][R2.64+0x8] ;  /* 0x0000080c02147981 */ /* 0x000f22000c1e1900 */
[----:B-----5:R-:W-:-:S03]  /*03b0*/  FFMA R25, R21, R22, R26 ;  /* 0x0000001615197223 */ /* 0x020fc6000000001a */
[----:B------:R-:W4:Y:S04]  /*03c0*/  LDG.E R19, desc[UR12][R4.64+0x8] ;  /* 0x0000080c04137981 */ /* 0x000f28000c1e1900 */
[----:B------:R-:W5:Y:S01]  /*03d0*/  LDG.E R22, desc[UR12][R2.64+0xc] ;  /* 0x00000c0c02167981 */ /* 0x000f62000c1e1900 */
[----:B------:R-:W-:-:S03]  /*03e0*/  FFMA R25, R24, R23, R25 ;  /* 0x0000001718197223 */ /* 0x000fc60000000019 */
[----:B------:R-:W5:Y:S04]  /*03f0*/  LDG.E R21, desc[UR12][R4.64+0xc] ;  /* 0x00000c0c04157981 */ /* 0x000f68000c1e1900 */
[----:B------:R-:W5:Y:S01]  /*0400*/  LDG.E R24, desc[UR12][R2.64+0x10] ;  /* 0x0000100c02187981 */ /* 0x000f62000c1e1900 */
[----:B------:R-:W-:-:S03]  /*0410*/  FFMA R25, R10, R9, R25 ;  /* 0x000000090a197223 */ /* 0x000fc60000000019 */
[----:B------:R-:W5:Y:S04]  /*0420*/  LDG.E R23, desc[UR12][R4.64+0x10] ;  /* 0x0000100c04177981 */ /* 0x000f68000c1e1900 */
[----:B------:R-:W5:Y:S01]  /*0430*/  LDG.E R10, desc[UR12][R2.64+0x14] ;  /* 0x0000140c020a7981 */ /* 0x000f62000c1e1900 */
[----:B------:R-:W-:-:S03]  /*0440*/  FFMA R27, R12, R11, R25 ;  /* 0x0000000b0c1b7223 */ /* 0x000fc60000000019 */
[----:B------:R-:W5:Y:S04]  /*0450*/  LDG.E R9, desc[UR12][R4.64+0x14] ;  /* 0x0000140c04097981 */ /* 0x000f68000c1e1900 */
[----:B------:R-:W5:Y:S04]  /*0460*/  LDG.E R11, desc[UR12][R2.64+0x18] ;  /* 0x0000180c020b7981 */ /* 0x000f68000c1e1900 */
[----:B------:R-:W5:Y:S04]  /*0470*/  LDG.E R12, desc[UR12][R4.64+0x18] ;  /* 0x0000180c040c7981 */ /* 0x000f68000c1e1900 */
[----:B------:R-:W5:Y:S04]  /*0480*/  LDG.E R25, desc[UR12][R4.64+0x1c] ;  /* 0x00001c0c04197981 */ /* 0x000f68000c1e1900 */
[----:B------:R0:W5:Y:S01]  /*0490*/  LDG.E R26, desc[UR12][R2.64+0x1c] ;  /* 0x00001c0c021a7981 */ /* 0x000162000c1e1900 */
[----:B------:R-:W-:Y:S01]  /*04a0*/  FFMA R13, R14, R13, R27 ;  /* 0x0000000d0e0d7223 */ /* 0x000fe2000000001b */
[----:B------:R-:W-:-:S04]  /*04b0*/  UIADD3 UR4, UPT, UPT, UR4, 0x2, URZ ;  /* 0x0000000204047890 */ /* 0x000fc8000fffe0ff */
[----:B------:R-:W-:Y:S01]  /*04c0*/  UISETP.NE.AND UP1, UPT, UR4, URZ, UPT ;  /* 0x000000ff0400728c */ /* 0x000fe2000bf25270 */
[----:B0-----:R-:W-:Y:S02]  /*04d0*/  IADD3 R2, P0, PT, R2, 0x40, RZ ;  /* 0x0000004002027810 */ /* 0x001fe40007f1e0ff */
[----:B------:R-:W-:Y:S02]  /*04e0*/  IADD3 R6, PT, PT, R6, 0x10, RZ ;  /* 0x0000001006067810 */ /* 0x000fe40007ffe0ff */
[----:B------:R-:W-:Y:S02]  /*04f0*/  IADD3.X R3, PT, PT, RZ, R3, RZ, P0, !PT ;  /* 0x00000003ff037210 */ /* 0x000fe400007fe4ff */
[----:B------:R-:W-:Y:S01]  /*0500*/  IADD3 R8, PT, PT, R8, 0x10, RZ ;  /* 0x0000001008087810 */ /* 0x000fe20007ffe0ff */
[----:B--2---:R-:W-:-:S04]  /*0510*/  FFMA R13, R16, R15, R13 ;  /* 0x0000000f100d7223 */ /* 0x004fc8000000000d */
[----:B---3--:R-:W-:-:S04]  /*0520*/  FFMA R18, R18, R17, R13 ;  /* 0x0000001112127223 */ /* 0x008fc8000000000d */
[----:B----4-:R-:W-:-:S04]  /*0530*/  FFMA R18, R19, R20, R18 ;  /* 0x0000001413127223 */ /* 0x010fc80000000012 */
[----:B-----5:R-:W-:-:S04]  /*0540*/  FFMA R18, R21, R22, R18 ;  /* 0x0000001615127223 */ /* 0x020fc80000000012 */
[----:B------:R-:W-:-:S04]  /*0550*/  FFMA R18, R23, R24, R18 ;  /* 0x0000001817127223 */ /* 0x000fc80000000012 */
[----:B------:R-:W-:-:S04]  /*0560*/  FFMA R9, R9, R10, R18 ;  /* 0x0000000a09097223 */ /* 0x000fc80000000012 */
[----:B------:R-:W-:-:S04]  /*0570*/  FFMA R12, R12, R11, R9 ;  /* 0x0000000b0c0c7223 */ /* 0x000fc80000000009 */
[----:B------:R-:W-:Y:S01]  /*0580*/  FFMA R15, R25, R26, R12 ;  /* 0x0000001a190f7223 */ /* 0x000fe2000000000c */
[----:B------:R-:W-:Y:S06]  /*0590*/  BRA.U UP1, `(.L_x_2) ;  /* 0xfffffffd01187547 */ /* 0x000fec000b83ffff */
.L_x_1:
[----:B------:R-:W-:Y:S05]  /*05a0*/  BRA.U UP0, `(.L_x_0) ;  /* 0x0000000100747547 */ /* 0x000fea000b800000 */
[----:B------:R-:W1:Y:S01]  /*05b0*/  LDC.64 R2, c[0x0][0x380] ;  /* 0x0000e000ff027b82 */ /* 0x000e620000000a00 */
[----:B------:R-:W-:-:S07]  /*05c0*/  IADD3 R7, PT, PT, R7, R6, RZ ;  /* 0x0000000607077210 */ /* 0x000fce0007ffe0ff */
[----:B------:R-:W2:Y:S01]  /*05d0*/  LDC.64 R4, c[0x0][0x388] ;  /* 0x0000e200ff047b82 */ /* 0x000ea20000000a00 */
[----:B-1----:R-:W-:-:S05]  /*05e0*/  IMAD.WIDE R2, R7, 0x4, R2 ;  /* 0x0000000407027825 */ /* 0x002fca00078e0202 */
[----:B0-----:R-:W3:Y:S01]  /*05f0*/  LDG.E R9, desc[UR12][R2.64+0x4] ;  /* 0x0000040c02097981 */ /* 0x001ee2000c1e1900 */
[----:B--2---:R-:W-:-:S03]  /*0600*/  IMAD.WIDE.U32 R6, R6, 0x4, R4 ;  /* 0x0000000406067825 */ /* 0x004fc600078e0004 */
[----:B------:R-:W2:Y:S04]  /*0610*/  LDG.E R11, desc[UR12][R2.64+0x8] ;  /* 0x0000080c020b7981 */ /* 0x000ea8000c1e1900 */
[----:B------:R-:W4:Y:S04]  /*0620*/  LDG.E R4, desc[UR12][R2.64] ;  /* 0x0000000c02047981 */ /* 0x000f28000c1e1900 */
[----:B------:R-:W4:Y:S04]  /*0630*/  LDG.E R5, desc[UR12][R6.64] ;  /* 0x0000000c06057981 */ /* 0x000f28000c1e1900 */
[----:B------:R-:W3:Y:S04]  /*0640*/  LDG.E R8, desc[UR12][R6.64+0x4] ;  /* 0x0000040c06087981 */ /* 0x000ee8000c1e1900 */
[----:B------:R-:W2:Y:S04]  /*0650*/  LDG.E R10, desc[UR12][R6.64+0x8] ;  /* 0x0000080c060a7981 */ /* 0x000ea8000c1e1900 */
        /* <DEDUP_REMOVED lines=10> */
[----:B----4-:R-:W-:-:S04]  /*0700*/  FFMA R4, R4, R5, R15 ;  /* 0x0000000504047223 */ /* 0x010fc8000000000f */
[----:B---3--:R-:W-:-:S04]  /*0710*/  FFMA R4, R9, R8, R4 ;  /* 0x0000000809047223 */ /* 0x008fc80000000004 */
[----:B--2---:R-:W-:-:S04]  /*0720*/  FFMA R4, R11, R10, R4 ;  /* 0x0000000a0b047223 */ /* 0x004fc80000000004 */
[----:B-----5:R-:W-:-:S04]  /*0730*/  FFMA R4, R13, R12, R4 ;  /* 0x0000000c0d047223 */ /* 0x020fc80000000004 */
[----:B------:R-:W-:-:S04]  /*0740*/  FFMA R4, R17, R14, R4 ;  /* 0x0000000e11047223 */ /* 0x000fc80000000004 */
[----:B------:R-:W-:-:S04]  /*0750*/  FFMA R4, R19, R16, R4 ;  /* 0x0000001013047223 */ /* 0x000fc80000000004 */
[----:B------:R-:W-:-:S04]  /*0760*/  FFMA R4, R21, R18, R4 ;  /* 0x0000001215047223 */ /* 0x000fc80000000004 */
[----:B------:R-:W-:-:S07]  /*0770*/  FFMA R15, R23, R20, R4 ;  /* 0x00000014170f7223 */ /* 0x000fce0000000004 */
.L_x_0:
[----:B------:R-:W1:Y:S02]  /*0780*/  LDC.64 R2, c[0x0][0x390] ;  /* 0x0000e400ff027b82 */ /* 0x000e640000000a00 */
[----:B-1----:R-:W-:-:S05]  /*0790*/  IMAD.WIDE R2, R0, 0x4, R2 ;  /* 0x0000000400027825 */ /* 0x002fca00078e0202 */
[----:B0-----:R-:W-:Y:S01]  /*07a0*/  STG.E desc[UR12][R2.64], R15 ;  /* 0x0000000f02007986 */ /* 0x001fe2000c10190c */
[----:B------:R-:W-:Y:S05]  /*07b0*/  EXIT ;  /* 0x000000000000794d */ /* 0x000fea0003800000 */
.L_x_3:
[----:B------:R-:W-:-:S00]  /*07c0*/  BRA `(.L_x_3) ;  /* 0xfffffffc00fc7947 */ /* 0x000fc0000383ffff */
[----:B------:R-:W-:-:S00]  /*07d0*/  NOP ;  /* 0x0000000000007918 */ /* 0x000fc00000000000 */
        /* <DEDUP_REMOVED lines=10> */
.L_x_18:


//--------------------- .text._Z11gemv_sharedPfS_S_i --------------------------
	.section	.text._Z11gemv_sharedPfS_S_i,"ax",@progbits
	.align	128
        .global         _Z11gemv_sharedPfS_S_i
        .type           _Z11gemv_sharedPfS_S_i,@function
        .size           _Z11gemv_sharedPfS_S_i,(.L_x_19 - _Z11gemv_sharedPfS_S_i)
        .other          _Z11gemv_sharedPfS_S_i,@"STO_CUDA_ENTRY STV_DEFAULT"
_Z11gemv_sharedPfS_S_i:
.text._Z11gemv_sharedPfS_S_i:
[----:B------:R-:W-:Y:S01]  /*0000*/  LDC R1, c[0x0][0x37c] ;  /* 0x0000df00ff017b82 */ /* 0x000fe20000000800 */
[----:B------:R-:W0:Y:S07]  /*0010*/  S2R R7, SR_CTAID.X ;  /* 0x0000000000077919 */ /* 0x000e2e0000002500 */
[----:B------:R-:W1:Y:S01]  /*0020*/  LDC.64 R4, c[0x0][0x380] ;  /* 0x0000e000ff047b82 */ /* 0x000e620000000a00 */
[----:B------:R-:W0:Y:S01]  /*0030*/  LDCU UR4, c[0x0][0x398] ;  /* 0x00007300ff0477ac */ /* 0x000e220008000800 */
[----:B------:R-:W0:Y:S01]  /*0040*/  S2R R0, SR_TID.X ;  /* 0x0000000000007919 */ /* 0x000e220000002100 */
[----:B------:R-:W2:Y:S01]  /*0050*/  LDCU.64 UR12, c[0x0][0x358] ;  /* 0x00006b00ff0c77ac */ /* 0x000ea20008000a00 */
[----:B0-----:R-:W-:-:S04]  /*0060*/  IMAD R3, R7, UR4, R0 ;  /* 0x0000000407037c24 */ /* 0x001fc8000f8e0200 */
[----:B-1----:R-:W-:Y:S01]  /*0070*/  IMAD.WIDE R4, R3, 0x4, R4 ;  /* 0x0000000403047825 */ /* 0x002fe200078e0204 */
[----:B------:R-:W0:Y:S05]  /*0080*/  S2UR UR5, SR_CgaCtaId ;  /* 0x00000000000579c3 */ /* 0x000e2a0000008800 */
[----:B--2---:R-:W2:Y:S01]  /*0090*/  LDG.E R4, desc[UR12][R4.64] ;  /* 0x0000000c04047981 */ /* 0x004ea2000c1e1900 */
[----:B------:R-:W-:Y:S01]  /*00a0*/  UMOV UR4, 0x400 ;  /* 0x0000040000047882 */ /* 0x000fe20000000000 */
[----:B------:R-:W1:Y:S01]  /*00b0*/  LDCU UR10, c[0x0][0x360] ;  /* 0x00006c00ff0a77ac */ /* 0x000e620008000800 */
[----:B------:R-:W3:Y:S01]  /*00c0*/  LDC.64 R2, c[0x0][0x390] ;  /* 0x0000e400ff027b82 */ /* 0x000ee20000000a00 */
[----:B0-----:R-:W-:-:S02]  /*00d0*/  ULEA UR5, UR5, UR4, 0x18 ;  /* 0x0000000405057291 */ /* 0x001fc4000f8ec0ff */
[----:B-1----:R-:W-:Y:S02]  /*00e0*/  UISETP.GE.U32.AND UP0, UPT, UR10, 0x4, UPT ;  /* 0x000000040a00788c */ /* 0x002fe4000bf06070 */
[----:B------:R-:W-:Y:S02]  /*00f0*/  ULOP3.LUT UR8, UR10, 0x3, URZ, 0xc0, !UPT ;  /* 0x000000030a087892 */ /* 0x000fe4000f8ec0ff */
[----:B------:R-:W-:Y:S01]  /*0100*/  LEA R9, R0, UR5, 0x2 ;  /* 0x0000000500097c11 */ /* 0x000fe2000f8e10ff */
[----:B------:R-:W-:Y:S01]  /*0110*/  UMOV UR4, URZ ;  /* 0x000000ff00047c82 */ /* 0x000fe20008000000 */
[----:B---3--:R-:W-:-:S04]  /*0120*/  IMAD.WIDE.U32 R2, R7, 0x4, R2 ;  /* 0x0000000407027825 */ /* 0x008fc800078e0002 */
[----:B------:R-:W-:Y:S01]  /*0130*/  HFMA2 R7, -RZ, RZ, 0, 0 ;  /* 0x00000000ff077431 */ /* 0x000fe200000001ff */
[----:B--2---:R0:W-:Y:S01]  /*0140*/  STS [R9], R4 ;  /* 0x0000000409007388 */ /* 0x0041e20000000800 */
[----:B------:R-:W-:Y:S06]  /*0150*/  BAR.SYNC.DEFER_BLOCKING 0x0 ;  /* 0x0000000000007b1d */ /* 0x000fec0000010000 */
[----:B------:R0:W-:Y:S01]  /*0160*/  STG.E desc[UR12][R2.64], RZ ;  /* 0x000000ff02007986 */ /* 0x0001e2000c10190c */
[----:B------:R-:W-:Y:S05]  /*0170*/  BRA.U !UP0, `(.L_x_4) ;  /* 0x0000000908207547 */ /* 0x000fea000b800000 */
[----:B------:R-:W1:Y:S01]  /*0180*/  LDCU.64 UR6, c[0x0][0x388] ;  /* 0x00007100ff0677ac */ /* 0x000e620008000a00 */
[----:B------:R-:W-:Y:S01]  /*0190*/  MOV R7, RZ ;  /* 0x000000ff00077202 */ /* 0x000fe20000000f00 */
[----:B------:R-:W-:-:S04]  /*01a0*/  ULOP3.LUT UR4, UR10, 0xfffffffc, URZ, 0xc0, !UPT ;  /* 0xfffffffc0a047892 */ /* 0x000fc8000f8ec0ff */
[----:B------:R-:W-:Y:S02]  /*01b0*/  UIADD3 UR9, UPT, UPT, -UR4, URZ, URZ ;  /* 0x000000ff04097290 */ /* 0x000fe4000fffe1ff */
[----:B------:R-:W-:Y:S02]  /*01c0*/  ULOP3.LUT UR4, UR10, 0x7fc, URZ, 0xc0, !UPT ;  /* 0x000007fc0a047892 */ /* 0x000fe4000f8ec0ff */
[----:B-1----:R-:W-:-:S04]  /*01d0*/  UIADD3 UR6, UP0, UPT, UR6, 0x8, URZ ;  /* 0x0000000806067890 */ /* 0x002fc8000ff1e0ff */
[----:B------:R-:W-:Y:S02]  /*01e0*/  UIADD3.X UR7, UPT, UPT, URZ, UR7, URZ, UP0, !UPT ;  /* 0x00000007ff077290 */ /* 0x000fe400087fe4ff */
[----:B------:R-:W-:Y:S01]  /*01f0*/  UISETP.GE.AND UP0, UPT, UR9, URZ, UPT ;  /* 0x000000ff0900728c */ /* 0x000fe2000bf06270 */
[----:B0-----:R-:W-:Y:S01]  /*0200*/  MOV R4, UR6 ;  /* 0x0000000600047c02 */ /* 0x001fe20008000f00 */
[----:B------:R-:W-:Y:S02]  /*0210*/  UMOV UR6, UR5 ;  /* 0x0000000500067c82 */ /* 0x000fe40008000000 */
[----:B------:R-:W-:-:S05]  /*0220*/  MOV R5, UR7 ;  /* 0x0000000700057c02 */ /* 0x000fca0008000f00 */
[----:B------:R-:W-:Y:S05]  /*0230*/  BRA.U UP0, `(.L_x_5) ;  /* 0x00000005009c7547 */ /* 0x000fea000b800000 */
[----:B------:R-:W-:Y:S02]  /*0240*/  UIADD3 UR7, UPT, UPT, -UR9, URZ, URZ ;  /* 0x000000ff09077290 */ /* 0x000fe4000fffe1ff */
[----:B------:R-:W-:Y:S02]  /*0250*/  UPLOP3.LUT UP0, UPT, UPT, UPT, UPT, 0x80, 0x8 ;  /* 0x000000000008789c */ /* 0x000fe40003f0f070 */
[----:B------:R-:W-:-:S09]  /*0260*/  UISETP.GT.AND UP1, UPT, UR7, 0xc, UPT ;  /* 0x0000000c0700788c */ /* 0x000fd2000bf24270 */
[----:B------:R-:W-:Y:S05]  /*0270*/  BRA.U !UP1, `(.L_x_6) ;  /* 0x0000000109f47547 */ /* 0x000fea000b800000 */
[----:B------:R-:W-:-:S11]  /*0280*/  UPLOP3.LUT UP0, UPT, UPT, UPT, UPT, 0x40, 0x4 ;  /* 0x000000000004789c */ /* 0x000fd60003f0e870 */
.L_x_7:
[----:B-1----:R-:W2:Y:S04]  /*0290*/  LDG.E R0, desc[UR12][R4.64+-0x8] ;  /* 0xfffff80c04007981 */ /* 0x002ea8000c1e1900 */
[----:B------:R-:W2:Y:S02]  /*02a0*/  LDS.128 R8, [UR6] ;  /* 0x00000006ff087984 */ /* 0x000ea40008000c00 */
[----:B--2---:R-:W-:-:S05]  /*02b0*/  FFMA R0, R8, R0, R7 ;  /* 0x0000000008007223 */ /* 0x004fca0000000007 */
[----:B------:R-:W-:Y:S04]  /*02c0*/  STG.E desc[UR12][R2.64], R0 ;  /* 0x0000000002007986 */ /* 0x000fe8000c10190c */
[----:B------:R-:W2:Y:S02]  /*02d0*/  LDG.E R6, desc[UR12][R4.64+-0x4] ;  /* 0xfffffc0c04067981 */ /* 0x000ea4000c1e1900 */
[----:B--2---:R-:W-:-:S05]  /*02e0*/  FFMA R7, R9, R6, R0 ;  /* 0x0000000609077223 */ /* 0x004fca0000000000 */
[----:B------:R-:W-:Y:S04]  /*02f0*/  STG.E desc[UR12][R2.64], R7 ;  /* 0x0000000702007986 */ /* 0x000fe8000c10190c */
[----:B------:R-:W2:Y:S02]  /*0300*/  LDG.E R6, desc[UR12][R4.64] ;  /* 0x0000000c04067981 */ /* 0x000ea4000c1e1900 */
[----:B--2---:R-:W-:-:S05]  /*0310*/  FFMA R6, R10, R6, R7 ;  /* 0x000000060a067223 */ /* 0x004fca0000000007 */
[----:B------:R-:W-:Y:S04]  /*0320*/  STG.E desc[UR12][R2.64], R6 ;  /* 0x0000000602007986 */ /* 0x000fe8000c10190c */
[----:B------:R-:W2:Y:S02]  /*0330*/  LDG.E R8, desc[UR12][R4.64+0x4] ;  /* 0x0000040c04087981 */ /* 0x000ea4000c1e1900 */
[----:B--2---:R-:W-:Y:S02]  /*0340*/  FFMA R13, R11, R8, R6 ;  /* 0x000000080b0d7223 */ /* 0x004fe40000000006 */
[----:B------:R-:W0:Y:S04]  /*0350*/  LDS.128 R8, [UR6+0x10] ;  /* 0x00001006ff087984 */ /* 0x000e280008000c00 */
[----:B------:R1:W-:Y:S04]  /*0360*/  STG.E desc[UR12][R2.64], R13 ;  /* 0x0000000d02007986 */ /* 0x0003e8000c10190c */
[----:B------:R-:W0:Y:S02]  /*0370*/  LDG.E R12, desc[UR12][R4.64+0x8] ;  /* 0x0000080c040c7981 */ /* 0x000e24000c1e1900 */
[----:B0-----:R-:W-:-:S05]  /*0380*/  FFMA R8, R8, R12, R13 ;  /* 0x0000000c08087223 */ /* 0x001fca000000000d */
[----:B------:R-:W-:Y:S04]  /*0390*/  STG.E desc[UR12][R2.64], R8 ;  /* 0x0000000802007986 */ /* 0x000fe8000c10190c */
[----:B------:R-:W2:Y:S02]  /*03a0*/  LDG.E R0, desc[UR12][R4.64+0xc] ;  /* 0x00000c0c04007981 */ /* 0x000ea4000c1e1900 */
[----:B--2---:R-:W-:-:S05]  /*03b0*/  FFMA R7, R9, R0, R8 ;  /* 0x0000000009077223 */ /* 0x004fca0000000008 */
[----:B------:R-:W-:Y:S04]  /*03c0*/  STG.E desc[UR12][R2.64], R7 ;  /* 0x0000000702007986 */ /* 0x000fe8000c10190c */
[----:B------:R-:W2:Y:S02]  /*03d0*/  LDG.E R0, desc[UR12][R4.64+0x10] ;  /* 0x0000100c04007981 */ /* 0x000ea4000c1e1900 */
[----:B--2---:R-:W-:-:S05]  /*03e0*/  FFMA R0, R10, R0, R7 ;  /* 0x000000000a007223 */ /* 0x004fca0000000007 */
[----:B------:R-:W-:Y:S04]  /*03f0*/  STG.E desc[UR12][R2.64], R0 ;  /* 0x0000000002007986 */ /* 0x000fe8000c10190c */
[----:B------:R-:W1:Y:S02]  /*0400*/  LDG.E R6, desc[UR12][R4.64+0x14] ;  /* 0x0000140c04067981 */ /* 0x000e64000c1e1900 */
[----:B-1----:R-:W-:Y:S02]  /*0410*/  FFMA R13, R11, R6, R0 ;  /* 0x000000060b0d7223 */ /* 0x002fe40000000000 */
        /* <DEDUP_REMOVED lines=14> */
[----:B------:R-:W-:Y:S04]  /*0500*/  STG.E desc[UR12][R2.64], R13 ;  /* 0x0000000d02007986 */ /* 0x000fe8000c10190c */
[----:B------:R-:W0:Y:S02]  /*0510*/  LDG.E R12, desc[UR12][R4.64+0x28] ;  /* 0x0000280c040c7981 */ /* 0x000e24000c1e1900 */
[----:B0-----:R-:W-:-:S05]  /*0520*/  FFMA R8, R8, R12, R13 ;  /* 0x0000000c08087223 */ /* 0x001fca000000000d */
[----:B------:R-:W-:Y:S04]  /*0530*/  STG.E desc[UR12][R2.64], R8 ;  /* 0x0000000802007986 */ /* 0x000fe8000c10190c */
[----:B------:R-:W2:Y:S02]  /*0540*/  LDG.E R6, desc[UR12][R4.64+0x2c] ;  /* 0x00002c0c04067981 */ /* 0x000ea4000c1e1900 */
[----:B--2---:R-:W-:-:S05]  /*0550*/  FFMA R9, R9, R6, R8 ;  /* 0x0000000609097223 */ /* 0x004fca0000000008 */
[----:B------:R0:W-:Y:S04]  /*0560*/  STG.E desc[UR12][R2.64], R9 ;  /* 0x0000000902007986 */ /* 0x0001e8000c10190c */
[----:B------:R-:W2:Y:S02]  /*0570*/  LDG.E R0, desc[UR12][R4.64+0x30] ;  /* 0x0000300c04007981 */ /* 0x000ea4000c1e1900 */
[----:B--2---:R-:W-:-:S05]  /*0580*/  FFMA R0, R10, R0, R9 ;  /* 0x000000000a007223 */ /* 0x004fca0000000009 */
[----:B------:R1:W-:Y:S04]  /*0590*/  STG.E desc[UR12][R2.64], R0 ;  /* 0x0000000002007986 */ /* 0x0003e8000c10190c */
[----:B------:R2:W3:Y:S01]  /*05a0*/  LDG.E R7, desc[UR12][R4.64+0x34] ;  /* 0x0000340c04077981 */ /* 0x0004e2000c1e1900 */
[----:B------:R-:W-:Y:S01]  /*05b0*/  UIADD3 UR9, UPT, UPT, UR9, 0x10, URZ ;  /* 0x0000001009097890 */ /* 0x000fe2000fffe0ff */
[----:B------:R-:W-:Y:S01]  /*05c0*/  IADD3 R6, P0, PT, R4, 0x40, RZ ;  /* 0x0000004004067810 */ /* 0x000fe20007f1e0ff */
[----:B------:R-:W-:Y:S02]  /*05d0*/  UIADD3 UR6, UPT, UPT, UR6, 0x40, URZ ;  /* 0x0000004006067890 */ /* 0x000fe4000fffe0ff */
[----:B------:R-:W-:Y:S01]  /*05e0*/  UISETP.GE.AND UP1, UPT, UR9, -0xc, UPT ;  /* 0xfffffff40900788c */ /* 0x000fe2000bf26270 */
[----:B0-----:R-:W-:-:S02]  /*05f0*/  IADD3.X R9, PT, PT, RZ, R5, RZ, P0, !PT ;  /* 0x00000005ff097210 */ /* 0x001fc400007fe4ff */
[----:B--2---:R-:W-:Y:S02]  /*0600*/  MOV R4, R6 ;  /* 0x0000000600047202 */ /* 0x004fe40000000f00 */
[----:B------:R-:W-:Y:S01]  /*0610*/  MOV R5, R9 ;  /* 0x0000000900057202 */ /* 0x000fe20000000f00 */
[----:B---3--:R-:W-:-:S05]  /*0620*/  FFMA R7, R11, R7, R0 ;  /* 0x000000070b077223 */ /* 0x008fca0000000000 */
[----:B------:R1:W-:Y:S01]  /*0630*/  STG.E desc[UR12][R2.64], R7 ;  /* 0x0000000702007986 */ /* 0x0003e2000c10190c */
[----:B------:R-:W-:Y:S05]  /*0640*/  BRA.U !UP1, `(.L_x_7) ;  /* 0xfffffffd09107547 */ /* 0x000fea000b83ffff */
.L_x_6:
[----:B------:R-:W-:-:S04]  /*0650*/  UIADD3 UR7, UPT, UPT, -UR9, URZ, URZ ;  /* 0x000000ff09077290 */ /* 0x000fc8000fffe1ff */
[----:B------:R-:W-:-:S09]  /*0660*/  UISETP.GT.AND UP1, UPT, UR7, 0x4, UPT ;  /* 0x000000040700788c */ /* 0x000fd2000bf24270 */
[----:B------:R-:W-:Y:S05]  /*0670*/  BRA.U !UP1, `(.L_x_8) ;  /* 0x0000000109847547 */ /* 0x000fea000b800000 */
        /* <DEDUP_REMOVED lines=24> */
[----:B------:R-:W-:Y:S01]  /*0800*/  IADD3 R6, P0, PT, R4, 0x20, RZ ;  /* 0x0000002004067810 */ /* 0x000fe20007f1e0ff */
[----:B------:R-:W-:Y:S02]  /*0810*/  UIADD3 UR9, UPT, UPT, UR9, 0x8, URZ ;  /* 0x0000000809097890 */ /* 0x000fe4000fffe0ff */
[----:B------:R-:W-:Y:S01]  /*0820*/  UIADD3 UR6, UPT, UPT, UR6, 0x20, URZ ;  /* 0x0000002006067890 */ /* 0x000fe2000fffe0ff */
[----:B0-----:R-:W-:Y:S01]  /*0830*/  IADD3.X R9, PT, PT, RZ, R5, RZ, P0, !PT ;  /* 0x00000005ff097210 */ /* 0x001fe200007fe4ff */
[----:B------:R-:W-:Y:S01]  /*0840*/  UPLOP3.LUT UP0, UPT, UPT, UPT, UPT, 0x40, 0x4 ;  /* 0x000000000004789c */ /* 0x000fe20003f0e870 */
[----:B-1----:R-:W-:-:S02]  /*0850*/  MOV R4, R6 ;  /* 0x0000000600047202 */ /* 0x002fc40000000f00 */
[----:B------:R-:W-:Y:S01]  /*0860*/  MOV R5, R9 ;  /* 0x0000000900057202 */ /* 0x000fe20000000f00 */
[----:B---3--:R-:W-:-:S05]  /*0870*/  FFMA R7, R11, R7, R0 ;  /* 0x000000070b077223 */ /* 0x008fca0000000000 */
[----:B------:R2:W-:Y:S02]  /*0880*/  STG.E desc[UR12][R2.64], R7 ;  /* 0x0000000702007986 */ /* 0x0005e4000c10190c */
.L_x_8:
[----:B------:R-:W-:-:S09]  /*0890*/  UISETP.NE.OR UP0, UPT, UR9, URZ, UP0 ;  /* 0x000000ff0900728c */ /* 0x000fd20008705670 */
[----:B------:R-:W-:Y:S05]  /*08a0*/  BRA.U !UP0, `(.L_x_4) ;  /* 0x0000000108547547 */ /* 0x000fea000b800000 */
.L_x_5:
[----:B-12---:R-:W2:Y:S04]  /*08b0*/  LDG.E R0, desc[UR12][R4.64+-0x8] ;  /* 0xfffff80c04007981 */ /* 0x006ea8000c1e1900 */
[----:B------:R-:W2:Y:S02]  /*08c0*/  LDS.128 R8, [UR6] ;  /* 0x00000006ff087984 */ /* 0x000ea40008000c00 */
[----:B--2---:R-:W-:-:S05]  /*08d0*/  FFMA R0, R8, R0, R7 ;  /* 0x0000000008007223 */ /* 0x004fca0000000007 */
[----:B------:R0:W-:Y:S04]  /*08e0*/  STG.E desc[UR12][R2.64], R0 ;  /* 0x0000000002007986 */ /* 0x0001e8000c10190c */
[----:B---3--:R-:W2:Y:S02]  /*08f0*/  LDG.E R6, desc[UR12][R4.64+-0x4] ;  /* 0xfffffc0c04067981 */ /* 0x008ea4000c1e1900 */
[----:B--2---:R-:W-:-:S05]  /*0900*/  FFMA R9, R9, R6, R0 ;  /* 0x0000000609097223 */ /* 0x004fca0000000000 */
[----:B------:R1:W-:Y:S04]  /*0910*/  STG.E desc[UR12][R2.64], R9 ;  /* 0x0000000902007986 */ /* 0x0003e8000c10190c */
[----:B------:R-:W2:Y:S02]  /*0920*/  LDG.E R6, desc[UR12][R4.64] ;  /* 0x0000000c04067981 */ /* 0x000ea4000c1e1900 */
[----:B--2---:R-:W-:-:S05]  /*0930*/  FFMA R6, R10, R6, R9 ;  /* 0x000000060a067223 */ /* 0x004fca0000000009 */
[----:B------:R3:W-:Y:S04]  /*0940*/  STG.E desc[UR12][R2.64], R6 ;  /* 0x0000000602007986 */ /* 0x0007e8000c10190c */
[----:B------:R2:W4:Y:S01]  /*0950*/  LDG.E R7, desc[UR12][R4.64+0x4] ;  /* 0x0000040c04077981 */ /* 0x000522000c1e1900 */
[----:B------:R-:W-:Y:S01]  /*0960*/  UIADD3 UR9, UPT, UPT, UR9, 0x4, URZ ;  /* 0x0000000409097890 */ /* 0x000fe2000fffe0ff */
[----:B0-----:R-:W-:Y:S01]  /*0970*/  IADD3 R0, P0, PT, R4, 0x10, RZ ;  /* 0x0000001004007810 */ /* 0x001fe20007f1e0ff */
[----:B------:R-:W-:Y:S02]  /*0980*/  UIADD3 UR6, UPT, UPT, UR6, 0x10, URZ ;  /* 0x0000001006067890 */ /* 0x000fe4000fffe0ff */
[----:B------:R-:W-:Y:S01]  /*0990*/  UISETP.NE.AND UP0, UPT, UR9, URZ, UPT ;  /* 0x000000ff0900728c */ /* 0x000fe2000bf05270 */
[----:B-1----:R-:W-:-:S02]  /*09a0*/  IADD3.X R9, PT, PT, RZ, R5, RZ, P0, !PT ;  /* 0x00000005ff097210 */ /* 0x002fc400007fe4ff */
[----:B--2---:R-:W-:Y:S02]  /*09b0*/  MOV R4, R0 ;  /* 0x0000000000047202 */ /* 0x004fe40000000f00 */
[----:B------:R-:W-:Y:S01]  /*09c0*/  MOV R5, R9 ;  /* 0x0000000900057202 */ /* 0x000fe20000000f00 */
[----:B----4-:R-:W-:-:S05]  /*09d0*/  FFMA R7, R11, R7, R6 ;  /* 0x000000070b077223 */ /* 0x010fca0000000006 */
[----:B------:R3:W-:Y:S01]  /*09e0*/  STG.E desc[UR12][R2.64], R7 ;  /* 0x0000000702007986 */ /* 0x0007e2000c10190c */
[----:B------:R-:W-:Y:S05]  /*09f0*/  BRA.U UP0, `(.L_x_5) ;  /* 0xfffffffd00ac7547 */ /* 0x000fea000b83ffff */
.L_x_4:
[----:B------:R-:W-:-:S13]  /*0a00*/  ISETP.NE.AND P0, PT, RZ, UR8, PT ;  /* 0x00000008ff007c0c */ /* 0x000fda000bf05270 */
[----:B------:R-:W-:Y:S05]  /*0a10*/  @!P0 EXIT ;  /* 0x000000000000894d */ /* 0x000fea0003800000 */
[----:B------:R-:W4:Y:S01]  /*0a20*/  LDCU.64 UR6, c[0x0][0x388] ;  /* 0x00007100ff0677ac */ /* 0x000f220008000a00 */
[----:B------:R-:W-:Y:S02]  /*0a30*/  ULEA UR9, UR4, UR5, 0x2 ;  /* 0x0000000504097291 */ /* 0x000fe4000f8e10ff */
[----:B------:R-:W-:Y:S02]  /*0a40*/  UIADD3 UR8, UPT, UPT, -UR8, URZ, URZ ;  /* 0x000000ff08087290 */ /* 0x000fe4000fffe1ff */
[----:B----4-:R-:W-:-:S12]  /*0a50*/  UIMAD.WIDE.U32 UR4, UR4, 0x4, UR6 ;  /* 0x00000004040478a5 */ /* 0x010fd8000f8e0006 */
.L_x_9:
[----:B0-----:R-:W-:Y:S01]  /*0a60*/  MOV R4, UR4 ;  /* 0x0000000400047c02 */ /* 0x001fe20008000f00 */
[----:B-12---:R-:W3:Y:S01]  /*0a70*/  LDS R0, [UR9] ;  /* 0x00000009ff007984 */ /* 0x006ee20008000800 */
[----:B------:R-:W-:-:S05]  /*0a80*/  MOV R5, UR5 ;  /* 0x0000000500057c02 */ /* 0x000fca0008000f00 */
[----:B------:R-:W3:Y:S01]  /*0a90*/  LDG.E R4, desc[UR12][R4.64] ;  /* 0x0000000c04047981 */ /* 0x000ee2000c1e1900 */
[----:B------:R-:W-:Y:S02]  /*0aa0*/  UIADD3 UR4, UP0, UPT, UR4, 0x4, URZ ;  /* 0x0000000404047890 */ /* 0x000fe4000ff1e0ff */
[----:B------:R-:W-:Y:S02]  /*0ab0*/  UIADD3 UR8, UPT, UPT, UR8, 0x1, URZ ;  /* 0x0000000108087890 */ /* 0x000fe4000fffe0ff */
[----:B------:R-:W-:Y:S02]  /*0ac0*/  UIADD3.X UR5, UPT, UPT, URZ, UR5, URZ, UP0, !UPT ;  /* 0x00000005ff057290 */ /* 0x000fe400087fe4ff */
[----:B------:R-:W-:Y:S02]  /*0ad0*/  UISETP.NE.AND UP0, UPT, UR8, URZ, UPT ;  /* 0x000000ff0800728c */ /* 0x000fe4000bf05270 */
[----:B------:R-:W-:Y:S01]  /*0ae0*/  UIADD3 UR9, UPT, UPT, UR9, 0x4, URZ ;  /* 0x0000000409097890 */ /* 0x000fe2000fffe0ff */
[----:B---34-:R-:W-:-:S05]  /*0af0*/  FFMA R7, R0, R4, R7 ;  /* 0x0000000400077223 */ /* 0x018fca0000000007 */
[----:B------:R4:W-:Y:S01]  /*0b00*/  STG.E desc[UR12][R2.64], R7 ;  /* 0x0000000702007986 */ /* 0x0009e2000c10190c */
[----:B------:R-:W-:Y:S05]  /*0b10*/  BRA.U UP0, `(.L_x_9) ;  /* 0xfffffffd00d07547 */ /* 0x000fea000b83ffff */
[----:B------:R-:W-:Y:S05]  /*0b20*/  EXIT ;  /* 0x000000000000794d */ /* 0x000fea0003800000 */
.L_x_10:
        /* <DEDUP_REMOVED lines=13> */
.L_x_19:


//--------------------- .text._Z10gemv_naivePfS_S_i --------------------------
	.section	.text._Z10gemv_naivePfS_S_i,"ax",@progbits
	.align	128
        .global         _Z10gemv_naivePfS_S_i
        .type           _Z10gemv_naivePfS_S_i,@function
        .size           _Z10gemv_naivePfS_S_i,(.L_x_20 - _Z10gemv_naivePfS_S_i)
        .other          _Z10gemv_naivePfS_S_i,@"STO_CUDA_ENTRY STV_DEFAULT"
_Z10gemv_naivePfS_S_i:
.text._Z10gemv_naivePfS_S_i:
[----:B------:R-:W-:Y:S01]  /*0000*/  LDC R1, c[0x0][0x37c] ;  /* 0x0000df00ff017b82 */ /* 0x000fe20000000800 */
[----:B------:R-:W0:Y:S01]  /*0010*/  S2R R0, SR_TID.X ;  /* 0x0000000000007919 */ /* 0x000e220000002100 */
[----:B------:R-:W0:Y:S02]  /*0020*/  LDCU UR16, c[0x0][0x398] ;  /* 0x00007300ff1077ac */ /* 0x000e240008000800 */
[----:B0-----:R-:W-:-:S13]  /*0030*/  ISETP.GE.AND P0, PT, R0, UR16, PT ;  /* 0x0000001000007c0c */ /* 0x001fda000bf06270 */
[----:B------:R-:W-:Y:S05]  /*0040*/  @P0 EXIT ;  /* 0x000000000000094d */ /* 0x000fea0003800000 */
[----:B------:R-:W-:Y:S01]  /*0050*/  UIADD3 UR4, UPT, UPT, UR16, -0x1, URZ ;  /* 0xffffffff10047890 */ /* 0x000fe2000fffe0ff */
[----:B------:R-:W-:Y:S02]  /*0060*/  HFMA2 R14, -RZ, RZ, 0, 0 ;  /* 0x00000000ff0e7431 */ /* 0x000fe400000001ff */
[----:B------:R-:W-:Y:S01]  /*0070*/  IMAD R6, R0, UR16, RZ ;  /* 0x0000001000067c24 */ /* 0x000fe2000f8e02ff */
[----:B------:R-:W-:Y:S01]  /*0080*/  MOV R9, RZ ;  /* 0x000000ff00097202 */ /* 0x000fe20000000f00 */
[----:B------:R-:W-:Y:S02]  /*0090*/  UISETP.GE.U32.AND UP0, UPT, UR4, 0xf, UPT ;  /* 0x0000000f0400788c */ /* 0x000fe4000bf06070 */
[----:B------:R-:W-:Y:S01]  /*00a0*/  ULOP3.LUT UR12, UR16, 0xf, URZ, 0xc0, !UPT ;  /* 0x0000000f100c7892 */ /* 0x000fe2000f8ec0ff */
[----:B------:R-:W0:Y:S06]  /*00b0*/  LDCU.64 UR14, c[0x0][0x358] ;  /* 0x00006b00ff0e77ac */ /* 0x000e2c0008000a00 */
[----:B------:R-:W-:Y:S05]  /*00c0*/  BRA.U !UP0, `(.L_x_11) ;  /* 0x0000000508147547 */ /* 0x000fea000b800000 */
[----:B------:R-:W1:Y:S01]  /*00d0*/  LDCU.128 UR8, c[0x0][0x380] ;  /* 0x00007000ff0877ac */ /* 0x000e620008000c00 */
[----:B------:R-:W-:Y:S02]  /*00e0*/  MOV R14, RZ ;  /* 0x000000ff000e7202 */ /* 0x000fe40000000f00 */
[----:B------:R-:W-:Y:S01]  /*00f0*/  MOV R7, R6 ;  /* 0x0000000600077202 */ /* 0x000fe20000000f00 */
[----:B------:R-:W-:-:S06]  /*0100*/  ULOP3.LUT UR13, UR16, 0xfffffff0, URZ, 0xc0, !UPT ;  /* 0xfffffff0100d7892 */ /* 0x000fcc000f8ec0ff */
[----:B------:R-:W-:Y:S01]  /*0110*/  MOV R9, UR13 ;  /* 0x0000000d00097c02 */ /* 0x000fe20008000f00 */
[----:B-1----:R-:W-:Y:S02]  /*0120*/  UIADD3 UR4, UP1, UPT, UR10, 0x20, URZ ;  /* 0x000000200a047890 */ /* 0x002fe4000ff3e0ff */
[----:B------:R-:W-:Y:S02]  /*0130*/  UIADD3 UR6, UP0, UPT, UR8, 0x20, URZ ;  /* 0x0000002008067890 */ /* 0x000fe4000ff1e0ff */
[----:B------:R-:W-:Y:S02]  /*0140*/  UIADD3.X UR5, UPT, UPT, URZ, UR11, URZ, UP1, !UPT ;  /* 0x0000000bff057290 */ /* 0x000fe40008ffe4ff */
[----:B------:R-:W-:Y:S01]  /*0150*/  MOV R2, UR4 ;  /* 0x0000000400027c02 */ /* 0x000fe20008000f00 */
[----:B------:R-:W-:Y:S02]  /*0160*/  UIADD3 UR8, UPT, UPT, -UR13, URZ, URZ ;  /* 0x000000ff0d087290 */ /* 0x000fe4000fffe1ff */
[----:B------:R-:W-:Y:S01]  /*0170*/  UIADD3.X UR7, UPT, UPT, URZ, UR9, URZ, UP0, !UPT ;  /* 0x00000009ff077290 */ /* 0x000fe200087fe4ff */
[----:B------:R-:W-:-:S11]  /*0180*/  MOV R3, UR5 ;  /* 0x0000000500037c02 */ /* 0x000fd60008000f00 */
.L_x_12:
        /* <DEDUP_REMOVED lines=47> */
[----:B------:R-:W-:Y:S01]  /*0480*/  IADD3.X R3, PT, PT, RZ, R3, RZ, P0, !PT ;  /* 0x00000003ff037210 */ /* 0x000fe200007fe4ff */
        /* <DEDUP_REMOVED lines=9> */
.L_x_11:
[----:B------:R-:W-:-:S09]  /*0520*/  UISETP.NE.AND UP0, UPT, UR12, URZ, UPT ;  /* 0x000000ff0c00728c */ /* 0x000fd2000bf05270 */
[----:B------:R-:W-:Y:S05]  /*0530*/  BRA.U !UP0, `(.L_x_13) ;  /* 0x0000000508347547 */ /* 0x000fea000b800000 */
[----:B------:R-:W-:Y:S02]  /*0540*/  UISETP.GE.U32.AND UP0, UPT, UR12, 0x8, UPT ;  /* 0x000000080c00788c */ /* 0x000fe4000bf06070 */
[----:B------:R-:W-:-:S04]  /*0550*/  ULOP3.LUT UR5, UR16, 0x7, URZ, 0xc0, !UPT ;  /* 0x0000000710057892 */ /* 0x000fc8000f8ec0ff */
[----:B------:R-:W-:-:S03]  /*0560*/  UISETP.NE.AND UP1, UPT, UR5, URZ, UPT ;  /* 0x000000ff0500728c */ /* 0x000fc6000bf25270 */
[----:B------:R-:W-:Y:S08]  /*0570*/  BRA.U !UP0, `(.L_x_14) ;  /* 0x0000000108787547 */ /* 0x000ff0000b800000 */
[----:B------:R-:W1:Y:S01]  /*0580*/  LDC.64 R2, c[0x0][0x380] ;  /* 0x0000e000ff027b82 */ /* 0x000e620000000a00 */
[----:B------:R-:W-:-:S07]  /*0590*/  IADD3 R7, PT, PT, R6, R9, RZ ;  /* 0x0000000906077210 */ /* 0x000fce0007ffe0ff */
[----:B------:R-:W2:Y:S01]  /*05a0*/  LDC.64 R4, c[0x0][0x388] ;  /* 0x0000e200ff047b82 */ /* 0x000ea20000000a00 */
[----:B-1----:R-:W-:-:S05]  /*05b0*/  IMAD.WIDE R2, R7, 0x4, R2 ;  /* 0x0000000407027825 */ /* 0x002fca00078e0202 */
[----:B0-----:R-:W3:Y:S01]  /*05c0*/  LDG.E R11, desc[UR14][R2.64] ;  /* 0x0000000e020b7981 */ /* 0x001ee2000c1e1900 */
[----:B--2---:R-:W-:-:S03]  /*05d0*/  IMAD.WIDE.U32 R4, R9, 0x4, R4 ;  /* 0x0000000409047825 */ /* 0x004fc600078e0004 */
[----:B------:R-:W2:Y:S04]  /*05e0*/  LDG.E R13, desc[UR14][R2.64+0x4] ;  /* 0x0000040e020d7981 */ /* 0x000ea8000c1e1900 */
[----:B------:R-:W3:Y:S04]  /*05f0*/  LDG.E R10, desc[UR14][R4.64] ;  /* 0x0000000e040a7981 */ /* 0x000ee8000c1e1900 */
[----:B------:R-:W2:Y:S04]  /*0600*/  LDG.E R12, desc[UR14][R4.64+0x4] ;  /* 0x0000040e040c7981 */ /* 0x000ea8000c1e1900 */
[----:B------:R-:W4:Y:S04]  /*0610*/  LDG.E R15, desc[UR14][R2.64+0x8] ;  /* 0x0000080e020f7981 */ /* 0x000f28000c1e1900 */
        /* <DEDUP_REMOVED lines=11> */
[----:B------:R-:W-:Y:S01]  /*06d0*/  IADD3 R9, PT, PT, R9, 0x8, RZ ;  /* 0x0000000809097810 */ /* 0x000fe20007ffe0ff */
[----:B---3--:R-:W-:-:S04]  /*06e0*/  FFMA R10, R11, R10, R14 ;  /* 0x0000000a0b0a7223 */ /* 0x008fc8000000000e */
[----:B--2---:R-:W-:-:S04]  /*06f0*/  FFMA R10, R13, R12, R10 ;  /* 0x0000000c0d0a7223 */ /* 0x004fc8000000000a */
[----:B----4-:R-:W-:-:S04]  /*0700*/  FFMA R10, R15, R16, R10 ;  /* 0x000000100f0a7223 */ /* 0x010fc8000000000a */
[----:B-----5:R-:W-:-:S04]  /*0710*/  FFMA R10, R17, R18, R10 ;  /* 0x00000012110a7223 */ /* 0x020fc8000000000a */
[----:B------:R-:W-:-:S04]  /*0720*/  FFMA R10, R19, R20, R10 ;  /* 0x00000014130a7223 */ /* 0x000fc8000000000a */
[----:B------:R-:W-:-:S04]  /*0730*/  FFMA R10, R21, R22, R10 ;  /* 0x00000016150a7223 */ /* 0x000fc8000000000a */
[----:B------:R-:W-:-:S04]  /*0740*/  FFMA R7, R7, R8, R10 ;  /* 0x0000000807077223 */ /* 0x000fc8000000000a */
[----:B------:R-:W-:-:S07]  /*0750*/  FFMA R14, R24, R23, R7 ;  /* 0x00000017180e7223 */ /* 0x000fce0000000007 */
.L_x_14:
        /* <DEDUP_REMOVED lines=17> */
[----:B------:R-:W5:Y:S01]  /*0870*/  LDG.E R15, desc[UR14][R4.64+0xc] ;  /* 0x00000c0e040f7981 */ /* 0x000f62000c1e1900 */
[----:B------:R-:W-:Y:S01]  /*0880*/  IADD3 R9, PT, PT, R9, 0x4, RZ ;  /* 0x0000000409097810 */ /* 0x000fe20007ffe0ff */
[----:B---3--:R-:W-:-:S04]  /*0890*/  FFMA R7, R7, R8, R14 ;  /* 0x0000000807077223 */ /* 0x008fc8000000000e */
[----:B--2---:R-:W-:-:S04]  /*08a0*/  FFMA R7, R10, R11, R7 ;  /* 0x0000000b0a077223 */ /* 0x004fc80000000007 */
[----:B----4-:R-:W-:-:S04]  /*08b0*/  FFMA R7, R12, R13, R7 ;  /* 0x0000000d0c077223 */ /* 0x010fc80000000007 */
[----:B-----5:R-:W-:-:S07]  /*08c0*/  FFMA R14, R16, R15, R7 ;  /* 0x0000000f100e7223 */ /* 0x020fce0000000007 */
.L_x_15:
[----:B------:R-:W-:Y:S05]  /*08d0*/  BRA.U !UP1, `(.L_x_13) ;  /* 0x00000001094c7547 */ /* 0x000fea000b800000 */
[----:B------:R-:W1:Y:S01]  /*08e0*/  LDC.64 R2, c[0x0][0x388] ;  /* 0x0000e200ff027b82 */ /* 0x000e620000000a00 */
[----:B------:R-:W-:-:S07]  /*08f0*/  UIADD3 UR4, UPT, UPT, -UR4, URZ, URZ ;  /* 0x000000ff04047290 */ /* 0x000fce000fffe1ff */
[----:B------:R-:W2:Y:S01]  /*0900*/  LDC.64 R10, c[0x0][0x380] ;  /* 0x0000e000ff0a7b82 */ /* 0x000ea20000000a00 */
[----:B-1----:R-:W-:Y:S01]  /*0910*/  IMAD.WIDE.U32 R2, R9, 0x4, R2 ;  /* 0x0000000409027825 */ /* 0x002fe200078e0002 */
[----:B------:R-:W-:Y:S02]  /*0920*/  IADD3 R9, PT, PT, R6, R9, RZ ;  /* 0x0000000906097210 */ /* 0x000fe40007ffe0ff */
[----:B------:R-:W-:Y:S02]  /*0930*/  MOV R6, R2 ;  /* 0x0000000200067202 */ /* 0x000fe40000000f00 */
[----:B------:R-:W-:-:S07]  /*0940*/  MOV R7, R3 ;  /* 0x0000000300077202 */ /* 0x000fce0000000f00 */
.L_x_16:
[----:B--2---:R-:W-:Y:S01]  /*0950*/  IMAD.WIDE R2, R9, 0x4, R10 ;  /* 0x0000000409027825 */ /* 0x004fe200078e020a */
[----:B------:R-:W-:Y:S02]  /*0960*/  MOV R4, R6 ;  /* 0x0000000600047202 */ /* 0x000fe40000000f00 */
[----:B------:R-:W-:-:S03]  /*0970*/  MOV R5, R7 ;  /* 0x0000000700057202 */ /* 0x000fc60000000f00 */
[----:B0-----:R-:W2:Y:S04]  /*0980*/  LDG.E R3, desc[UR14][R2.64] ;  /* 0x0000000e02037981 */ /* 0x001ea8000c1e1900 */
[----:B------:R-:W2:Y:S01]  /*0990*/  LDG.E R4, desc[UR14][R4.64] ;  /* 0x0000000e04047981 */ /* 0x000ea2000c1e1900 */
[----:B------:R-:W-:Y:S01]  /*09a0*/  UIADD3 UR4, UPT, UPT, UR4, 0x1, URZ ;  /* 0x0000000104047890 */ /* 0x000fe2000fffe0ff */
[----:B------:R-:W-:Y:S02]  /*09b0*/  IADD3 R6, P0, PT, R6, 0x4, RZ ;  /* 0x0000000406067810 */ /* 0x000fe40007f1e0ff */
[----:B------:R-:W-:Y:S01]  /*09c0*/  IADD3 R9, PT, PT, R9, 0x1, RZ ;  /* 0x0000000109097810 */ /* 0x000fe20007ffe0ff */
[----:B------:R-:W-:Y:S01]  /*09d0*/  UISETP.NE.AND UP0, UPT, UR4, URZ, UPT ;  /* 0x000000ff0400728c */ /* 0x000fe2000bf05270 */
[----:B------:R-:W-:Y:S01]  /*09e0*/  IADD3.X R7, PT, PT, RZ, R7, RZ, P0, !PT ;  /* 0x00000007ff077210 */ /* 0x000fe200007fe4ff */
[----:B--2---:R-:W-:-:S07]  /*09f0*/  FFMA R14, R3, R4, R14 ;  /* 0x00000004030e7223 */ /* 0x004fce000000000e */
[----:B------:R-:W-:Y:S05]  /*0a00*/  BRA.U UP0, `(.L_x_16) ;  /* 0xfffffffd00d07547 */ /* 0x000fea000b83ffff */
.L_x_13:
[----:B------:R-:W1:Y:S02]  /*0a10*/  LDC.64 R2, c[0x0][0x390] ;  /* 0x0000e400ff027b82 */ /* 0x000e640000000a00 */
[----:B-1----:R-:W-:-:S05]  /*0a20*/  IMAD.WIDE.U32 R2, R0, 0x4, R2 ;  /* 0x0000000400027825 */ /* 0x002fca00078e0002 */
[----:B0-----:R-:W-:Y:S01]  /*0a30*/  STG.E desc[UR14][R2.64], R14 ;  /* 0x0000000e02007986 */ /* 0x001fe2000c10190e */
[----:B------:R-:W-:Y:S05]  /*0a40*/  EXIT ;  /* 0x000000000000794d */ /* 0x000fea0003800000 */
.L_x_17:
        /* <DEDUP_REMOVED lines=11> */
.L_x_20:


//--------------------- .nv.shared._Z13gemv_unrolledPfS_S_i --------------------------
	.section	.nv.shared._Z13gemv_unrolledPfS_S_i,"aw",@nobits
	.sectionflags	@""
	.align	16
	.zero		1024


//--------------------- .nv.shared.reserved.0     --------------------------
	.section	.nv.shared.reserved.0,"aw",@nobits
	.weak		__nv_reservedSMEM_offset_0_alias
	.size		__nv_reservedSMEM_offset_0_alias, 0, 64
	.other		__nv_reservedSMEM_offset_0_alias,@"STO_CUDA_RESERVED_SHARED STV_DEFAULT"
__nv_reservedSMEM_offset_0_alias:
	.zero		0
	.zero		64


//--------------------- .nv.shared._Z11gemv_sharedPfS_S_i --------------------------
	.section	.nv.shared._Z11gemv_sharedPfS_S_i,"aw",@nobits
	.sectionflags	@""
	.align	16
	.zero		1024


//--------------------- .nv.shared._Z10gemv_naivePfS_S_i --------------------------
	.section	.nv.shared._Z10gemv_naivePfS_S_i,"aw",@nobits
	.sectionflags	@""
	.align	16
	.zero		1024


//--------------------- .nv.constant0._Z13gemv_unrolledPfS_S_i --------------------------
	.section	.nv.constant0._Z13gemv_unrolledPfS_S_i,"a",@progbits
	.sectionflags	@""
	.align	4
.nv.constant0._Z13gemv_unrolledPfS_S_i:
	.zero		924


//--------------------- .nv.constant0._Z11gemv_sharedPfS_S_i --------------------------
	.section	.nv.constant0._Z11gemv_sharedPfS_S_i,"a",@progbits
	.sectionflags	@""
	.align	4
.nv.constant0._Z11gemv_sharedPfS_S_i:
	.zero		924


//--------------------- .nv.constant0._Z10gemv_naivePfS_S_i --------------------------
	.section	.nv.constant0._Z10gemv_naivePfS_S_i,"a",@progbits
	.sectionflags	@""
	.align	4
.nv.constant0._Z10gemv_naivePfS_S_i:
	.zero		924


//--------------------- SYMBOLS --------------------------

	.type		.nv.reservedSmem.offset0,@object
	.size		.nv.reservedSmem.offset0,0x4
	.type		.nv.reservedSmem.cap,@object
	.size		.nv.reservedSmem.cap,0x4
